	.headerflags	@"EF_CUDA_TEXMODE_UNIFIED EF_CUDA_64BIT_ADDRESS EF_CUDA_ACCELERATORS EF_CUDA_SM90 EF_CUDA_VIRTUAL_SM(EF_CUDA_SM90)"
	.elftype	@"ET_EXEC"


//--------------------- .nv.info                  --------------------------
	.section	.nv.info,"",@"SHT_CUDA_INFO"
	.align	4


	//----- nvinfo : EIATTR_REGCOUNT
	.align		4
        /*0000*/ 	.byte	0x04, 0x2f
        /*0002*/ 	.short	(.L_3 - .L_2)
	.align		4
.L_2:
        /*0004*/ 	.word	index@(triton_poi_fused__native_batch_norm_legit_no_training_mul_softplus_tanh_6)
        /*0008*/ 	.word	0x00000020


	//----- nvinfo : EIATTR_MIN_STACK_SIZE
	.align		4
.L_3:
        /*000c*/ 	.byte	0x04, 0x12
        /*000e*/ 	.short	(.L_5 - .L_4)
	.align		4
.L_4:
        /*0010*/ 	.word	index@(triton_poi_fused__native_batch_norm_legit_no_training_mul_softplus_tanh_6)
        /*0014*/ 	.word	0x00000000


	//----- nvinfo : EIATTR_FRAME_SIZE
	.align		4
.L_5:
        /*0018*/ 	.byte	0x04, 0x11
        /*001a*/ 	.short	(.L_7 - .L_6)
	.align		4
.L_6:
        /*001c*/ 	.word	index@(triton_poi_fused__native_batch_norm_legit_no_training_mul_softplus_tanh_6)
        /*0020*/ 	.word	0x00000000


	//----- nvinfo : EIATTR_MIN_STACK_SIZE
	.align		4
.L_7:
        /*0024*/ 	.byte	0x04, 0x12
        /*0026*/ 	.short	(.L_9 - .L_8)
	.align		4
.L_8:
        /*0028*/ 	.word	index@(triton_poi_fused__native_batch_norm_legit_no_training_mul_softplus_tanh_6)
        /*002c*/ 	.word	0x00000000
.L_9:


//--------------------- .nv.info.triton_poi_fused__native_batch_norm_legit_no_training_mul_softplus_tanh_6 --------------------------
	.section	.nv.info.triton_poi_fused__native_batch_norm_legit_no_training_mul_softplus_tanh_6,"",@"SHT_CUDA_INFO"
	.sectionflags	@""
	.align	4


	//----- nvinfo : EIATTR_CUDA_API_VERSION
	.align		4
        /*0000*/ 	.byte	0x04, 0x37
        /*0002*/ 	.short	(.L_11 - .L_10)
.L_10:
        /*0004*/ 	.word	0x0000007c


	//----- nvinfo : EIATTR_KPARAM_INFO
	.align		4
.L_11:
        /*0008*/ 	.byte	0x04, 0x17
        /*000a*/ 	.short	(.L_13 - .L_12)
.L_12:
        /*000c*/ 	.word	0x00000000
        /*0010*/ 	.short	0x0006
        /*0012*/ 	.short	0x0030
        /*0014*/ 	.byte	0x00, 0xf0, 0x11, 0x00


	//----- nvinfo : EIATTR_KPARAM_INFO
	.align		4
.L_13:
        /*0018*/ 	.byte	0x04, 0x17
        /*001a*/ 	.short	(.L_15 - .L_14)
.L_14:
        /*001c*/ 	.word	0x00000000
        /*0020*/ 	.short	0x0005
        /*0022*/ 	.short	0x0028
        /*0024*/ 	.byte	0x00, 0xf4, 0x21, 0x00


	//----- nvinfo : EIATTR_KPARAM_INFO
	.align		4
.L_15:
        /*0028*/ 	.byte	0x04, 0x17
        /*002a*/ 	.short	(.L_17 - .L_16)
.L_16:
        /*002c*/ 	.word	0x00000000
        /*0030*/ 	.short	0x0004
        /*0032*/ 	.short	0x0020
        /*0034*/ 	.byte	0x00, 0xf4, 0x21, 0x00


	//----- nvinfo : EIATTR_KPARAM_INFO
	.align		4
.L_17:
        /*0038*/ 	.byte	0x04, 0x17
        /*003a*/ 	.short	(.L_19 - .L_18)
.L_18:
        /*003c*/ 	.word	0x00000000
        /*0040*/ 	.short	0x0003
        /*0042*/ 	.short	0x0018
        /*0044*/ 	.byte	0x00, 0xf4, 0x21, 0x00


	//----- nvinfo : EIATTR_KPARAM_INFO
	.align		4
.L_19:
        /*0048*/ 	.byte	0x04, 0x17
        /*004a*/ 	.short	(.L_21 - .L_20)
.L_20:
        /*004c*/ 	.word	0x00000000
        /*0050*/ 	.short	0x0002
        /*0052*/ 	.short	0x0010
        /*0054*/ 	.byte	0x00, 0xf4, 0x21, 0x00


	//----- nvinfo : EIATTR_KPARAM_INFO
	.align		4
.L_21:
        /*0058*/ 	.byte	0x04, 0x17
        /*005a*/ 	.short	(.L_23 - .L_22)
.L_22:
        /*005c*/ 	.word	0x00000000
        /*0060*/ 	.short	0x0001
        /*0062*/ 	.short	0x0008
        /*0064*/ 	.byte	0x00, 0xf4, 0x21, 0x00


	//----- nvinfo : EIATTR_KPARAM_INFO
	.align		4
.L_23:
        /*0068*/ 	.byte	0x04, 0x17
        /*006a*/ 	.short	(.L_25 - .L_24)
.L_24:
        /*006c*/ 	.word	0x00000000
        /*0070*/ 	.short	0x0000
        /*0072*/ 	.short	0x0000
        /*0074*/ 	.byte	0x00, 0xf4, 0x21, 0x00


	//----- nvinfo : EIATTR_SPARSE_MMA_MASK
	.align		4
.L_25:
        /*0078*/ 	.byte	0x03, 0x50
        /*007a*/ 	.short	0x0000


	//----- nvinfo : EIATTR_MAXREG_COUNT
	.align		4
        /*007c*/ 	.byte	0x03, 0x1b
        /*007e*/ 	.short	0x00ff


	//----- nvinfo : EIATTR_EXIT_INSTR_OFFSETS
	.align		4
        /*0080*/ 	.byte	0x04, 0x1c
        /*0082*/ 	.short	(.L_27 - .L_26)


	//   ....[0]....
.L_26:
        /*0084*/ 	.word	0x000023d0


	//----- nvinfo : EIATTR_REQNTID
	.align		4
.L_27:
        /*0088*/ 	.byte	0x04, 0x10
        /*008a*/ 	.short	(.L_29 - .L_28)
.L_28:
        /*008c*/ 	.word	0x00000080
        /*0090*/ 	.word	0x00000001
        /*0094*/ 	.word	0x00000001


	//----- nvinfo : EIATTR_CRS_STACK_SIZE
	.align		4
.L_29:
        /*0098*/ 	.byte	0x04, 0x1e
        /*009a*/ 	.short	(.L_31 - .L_30)
.L_30:
        /*009c*/ 	.word	0x00000000


	//----- nvinfo : EIATTR_CBANK_PARAM_SIZE
	.align		4
.L_31:
        /*00a0*/ 	.byte	0x03, 0x19
        /*00a2*/ 	.short	0x0034


	//----- nvinfo : EIATTR_PARAM_CBANK
	.align		4
        /*00a4*/ 	.byte	0x04, 0x0a
        /*00a6*/ 	.short	(.L_33 - .L_32)
	.align		4
.L_32:
        /*00a8*/ 	.word	index@(.nv.constant0.triton_poi_fused__native_batch_norm_legit_no_training_mul_softplus_tanh_6)
        /*00ac*/ 	.short	0x0210
        /*00ae*/ 	.short	0x0034


	//----- nvinfo : EIATTR_SW_WAR
	.align		4
.L_33:
        /*00b0*/ 	.byte	0x04, 0x36
        /*00b2*/ 	.short	(.L_35 - .L_34)
.L_34:
        /*00b4*/ 	.word	0x00000008
.L_35:


//--------------------- .nv.callgraph             --------------------------
	.section	.nv.callgraph,"",@"SHT_CUDA_CALLGRAPH"
	.align	4
	.sectionentsize	8
	.align		4
        /*0000*/ 	.word	0x00000000
	.align		4
        /*0004*/ 	.word	0xffffffff
	.align		4
        /*0008*/ 	.word	0x00000000
	.align		4
        /*000c*/ 	.word	0xfffffffe
	.align		4
        /*0010*/ 	.word	0x00000000
	.align		4
        /*0014*/ 	.word	0xfffffffd
	.align		4
        /*0018*/ 	.word	0x00000000
	.align		4
        /*001c*/ 	.word	0xfffffffc


//--------------------- .nv.constant4             --------------------------
	.section	.nv.constant4,"a",@progbits
	.align	8
	.align		8
.nv.constant4:
        /*0000*/ 	.dword	_$_str
	.align		8
        /*0008*/ 	.dword	_$_str_$_2


//--------------------- .text.triton_poi_fused__native_batch_norm_legit_no_training_mul_softplus_tanh_6 --------------------------
	.section	.text.triton_poi_fused__native_batch_norm_legit_no_training_mul_softplus_tanh_6,"ax",@progbits
	.align	128
        .global         triton_poi_fused__native_batch_norm_legit_no_training_mul_softplus_tanh_6
        .type           triton_poi_fused__native_batch_norm_legit_no_training_mul_softplus_tanh_6,@function
        .size           triton_poi_fused__native_batch_norm_legit_no_training_mul_softplus_tanh_6,(.L_x_41 - triton_poi_fused__native_batch_norm_legit_no_training_mul_softplus_tanh_6)
        .other          triton_poi_fused__native_batch_norm_legit_no_training_mul_softplus_tanh_6,@"STO_CUDA_ENTRY STV_DEFAULT"
triton_poi_fused__native_batch_norm_legit_no_training_mul_softplus_tanh_6:
.text.triton_poi_fused__native_batch_norm_legit_no_training_mul_softplus_tanh_6:
[----:B------:R-:W0:Y:S01]  /*0000*/  LDC R1, c[0x0][0x28] ;  /* 0x00000a00ff017b82 */ /* 0x000e220000000800 */
[----:B------:R-:W1:Y:S07]  /*0010*/  S2R R0, SR_TID.X ;  /* 0x0000000000007919 */ /* 0x000e6e0000002100 */
[----:B------:R-:W2:Y:S01]  /*0020*/  LDC.64 R4, c[0x0][0x228] ;  /* 0x00008a00ff047b82 */ /* 0x000ea20000000a00 */
[----:B------:R-:W-:Y:S01]  /*0030*/  ULDC.64 UR4, c[0x0][0x208] ;  /* 0x0000820000047ab9 */ /* 0x000fe20000000a00 */
[----:B------:R-:W3:Y:S06]  /*0040*/  S2R R7, SR_CTAID.X ;  /* 0x0000000000077919 */ /* 0x000eec0000002500 */
[----:B------:R-:W4:Y:S01]  /*0050*/  LDC.64 R8, c[0x0][0x220] ;  /* 0x00008800ff087b82 */ /* 0x000f220000000a00 */
[----:B------:R-:W-:-:S07]  /*0060*/  HFMA2.MMA R26, -RZ, RZ, 1.625, 0 ;  /* 0x3e800000ff1a7435 */ /* 0x000fce00000001ff */
[----:B------:R-:W5:Y:S08]  /*0070*/  LDC.64 R20, c[0x0][0x218] ;  /* 0x00008600ff147b82 */ /* 0x000f700000000a00 */
[----:B------:R-:W5:Y:S01]  /*0080*/  LDC.64 R12, c[0x0][0x230] ;  /* 0x00008c00ff0c7b82 */ /* 0x000f620000000a00 */
[----:B-1----:R-:W-:-:S07]  /*0090*/  SHF.L.U32 R0, R0, 0x2, RZ ;  /* 0x0000000200007819 */ /* 0x002fce00000006ff */
[----:B------:R-:W1:Y:S01]  /*00a0*/  LDC.64 R16, c[0x0][0x238] ;  /* 0x00008e00ff107b82 */ /* 0x000e620000000a00 */
[----:B---3--:R-:W-:Y:S02]  /*00b0*/  SHF.R.S32.HI R3, RZ, 0x15, R7 ;  /* 0x00000015ff037819 */ /* 0x008fe40000011407 */
[----:B------:R-:W-:Y:S02]  /*00c0*/  LOP3.LUT R0, R0, 0x1fc, RZ, 0xc0, !PT ;  /* 0x000001fc00007812 */ /* 0x000fe400078ec0ff */
[----:B------:R-:W-:Y:S02]  /*00d0*/  SGXT R3, R3, 0x1 ;  /* 0x000000010303781a */ /* 0x000fe40000000200 */
[----:B------:R-:W-:-:S04]  /*00e0*/  LEA R2, R7, R0, 0xa ;  /* 0x0000000007027211 */ /* 0x000fc800078e50ff */
[----:B------:R-:W-:-:S04]  /*00f0*/  LEA.HI R3, R3, R2, RZ, 0x5 ;  /* 0x0000000203037211 */ /* 0x000fc800078f28ff */
[----:B------:R-:W-:-:S04]  /*0100*/  LOP3.LUT R3, R3, 0xffffffe0, RZ, 0xc0, !PT ;  /* 0xffffffe003037812 */ /* 0x000fc800078ec0ff */
[----:B------:R-:W-:-:S05]  /*0110*/  IADD3 R19, R2, -R3, RZ ;  /* 0x8000000302137210 */ /* 0x000fca0007ffe0ff */
[----:B--2---:R-:W-:-:S06]  /*0120*/  IMAD.WIDE R4, R19, 0x4, R4 ;  /* 0x0000000413047825 */ /* 0x004fcc00078e0204 */
[----:B------:R-:W2:Y:S01]  /*0130*/  LDG.E.EL.128 R4, desc[UR4][R4.64] ;  /* 0x0000000404047981 */ /* 0x000ea2000c2e1d00 */
[----:B----4-:R-:W-:-:S04]  /*0140*/  IMAD.WIDE R8, R19, 0x4, R8 ;  /* 0x0000000413087825 */ /* 0x010fc800078e0208 */
[----:B-----5:R-:W-:Y:S02]  /*0150*/  IMAD.WIDE R20, R2, 0x4, R20 ;  /* 0x0000000402147825 */ /* 0x020fe400078e0214 */
[----:B------:R-:W3:Y:S02]  /*0160*/  LDG.E.EL.128 R8, desc[UR4][R8.64] ;  /* 0x0000000408087981 */ /* 0x000ee4000c2e1d00 */
[----:B0-----:R-:W-:-:S04]  /*0170*/  IMAD.WIDE R12, R19, 0x4, R12 ;  /* 0x00000004130c7825 */ /* 0x001fc800078e020c */
[----:B-1----:R-:W-:-:S04]  /*0180*/  IMAD.WIDE R16, R19, 0x4, R16 ;  /* 0x0000000413107825 */ /* 0x002fc800078e0210 */
[----:B--2---:R-:W-:Y:S01]  /*0190*/  FADD R0, R4, 9.9999997473787516356e-06 ;  /* 0x3727c5ac04007421 */ /* 0x004fe20000000000 */
[----:B------:R-:W-:Y:S01]  /*01a0*/  FADD R3, R5, 9.9999997473787516356e-06 ;  /* 0x3727c5ac05037421 */ /* 0x000fe20000000000 */
[----:B------:R-:W-:Y:S01]  /*01b0*/  FADD R6, R6, 9.9999997473787516356e-06 ;  /* 0x3727c5ac06067421 */ /* 0x000fe20000000000 */
[----:B------:R-:W-:-:S03]  /*01c0*/  FADD R7, R7, 9.9999997473787516356e-06 ;  /* 0x3727c5ac07077421 */ /* 0x000fc60000000000 */
[----:B------:R-:W0:Y:S08]  /*01d0*/  MUFU.SQRT R0, R0 ;  /* 0x0000000000007308 */ /* 0x000e300000002000 */
[----:B------:R-:W1:Y:S01]  /*01e0*/  MUFU.SQRT R24, R6 ;  /* 0x0000000600187308 */ /* 0x000e620000002000 */
[----:B0-----:R-:W-:-:S07]  /*01f0*/  FSETP.GT.AND P6, PT, R0, 8.50705917302346158658e+37, PT ;  /* 0x7e8000000000780b */ /* 0x001fce0003fc4000 */
[----:B------:R-:W0:Y:S01]  /*0200*/  MUFU.SQRT R3, R3 ;  /* 0x0000000300037308 */ /* 0x000e220000002000 */
[----:B------:R-:W-:Y:S02]  /*0210*/  FSETP.GEU.AND P5, PT, R0, 1.175494350822287508e-38, PT ;  /* 0x008000000000780b */ /* 0x000fe40003fae000 */
[----:B------:R-:W-:Y:S02]  /*0220*/  FSEL R4, R26, 1, P6 ;  /* 0x3f8000001a047808 */ /* 0x000fe40003000000 */
[----:B-1----:R-:W-:-:S03]  /*0230*/  FSETP.GT.AND P3, PT, R24, 8.50705917302346158658e+37, PT ;  /* 0x7e8000001800780b */ /* 0x002fc60003f64000 */
[----:B------:R-:W1:Y:S01]  /*0240*/  MUFU.SQRT R18, R7 ;  /* 0x0000000700127308 */ /* 0x000e620000002000 */
[----:B------:R-:W-:Y:S02]  /*0250*/  FSETP.GEU.AND P0, PT, R24, 1.175494350822287508e-38, PT ;  /* 0x008000001800780b */ /* 0x000fe40003f0e000 */
[----:B------:R-:W-:Y:S01]  /*0260*/  FSEL R15, R26, 1, P3 ;  /* 0x3f8000001a0f7808 */ /* 0x000fe20001800000 */
[----:B------:R-:W-:Y:S02]  /*0270*/  @P6 FMUL R0, R0, 0.25 ;  /* 0x3e80000000006820 */ /* 0x000fe40000400000 */
[----:B------:R-:W-:Y:S01]  /*0280*/  @!P5 FMUL R4, R4, 16777216 ;  /* 0x4b8000000404d820 */ /* 0x000fe20000400000 */
[C---:B0-----:R-:W-:Y:S01]  /*0290*/  FSETP.GT.AND P4, PT, R3.reuse, 8.50705917302346158658e+37, PT ;  /* 0x7e8000000300780b */ /* 0x041fe20003f84000 */
[----:B------:R-:W-:Y:S01]  /*02a0*/  @!P5 FMUL R0, R0, 16777216 ;  /* 0x4b8000000000d820 */ /* 0x000fe20000400000 */
[----:B------:R-:W-:Y:S02]  /*02b0*/  FSETP.GEU.AND P1, PT, R3, 1.175494350822287508e-38, PT ;  /* 0x008000000300780b */ /* 0x000fe40003f2e000 */
[----:B------:R-:W-:Y:S01]  /*02c0*/  FSEL R14, R26, 1, P4 ;  /* 0x3f8000001a0e7808 */ /* 0x000fe20002000000 */
[----:B------:R-:W-:Y:S01]  /*02d0*/  @P3 FMUL R24, R24, 0.25 ;  /* 0x3e80000018183820 */ /* 0x000fe20000400000 */
[----:B------:R-:W0:Y:S01]  /*02e0*/  MUFU.RCP R27, R0 ;  /* 0x00000000001b7308 */ /* 0x000e220000001000 */
[----:B-1----:R-:W-:-:S02]  /*02f0*/  FSETP.GT.AND P2, PT, R18, 8.50705917302346158658e+37, PT ;  /* 0x7e8000001200780b */ /* 0x002fc40003f44000 */
[----:B------:R-:W-:Y:S01]  /*0300*/  @!P0 FMUL R24, R24, 16777216 ;  /* 0x4b80000018188820 */ /* 0x000fe20000400000 */
[----:B------:R-:W-:-:S03]  /*0310*/  FSETP.GEU.AND P6, PT, R18, 1.175494350822287508e-38, PT ;  /* 0x008000001200780b */ /* 0x000fc60003fce000 */
[----:B------:R-:W-:Y:S02]  /*0320*/  @P4 FMUL R3, R3, 0.25 ;  /* 0x3e80000003034820 */ /* 0x000fe40000400000 */
[----:B------:R-:W1:Y:S02]  /*0330*/  MUFU.RCP R24, R24 ;  /* 0x0000001800187308 */ /* 0x000e640000001000 */
[----:B------:R-:W-:-:S03]  /*0340*/  @!P1 FMUL R3, R3, 16777216 ;  /* 0x4b80000003039820 */ /* 0x000fc60000400000 */
[----:B------:R-:W-:Y:S01]  /*0350*/  @P2 FMUL R18, R18, 0.25 ;  /* 0x3e80000012122820 */ /* 0x000fe20000400000 */
[----:B0-----:R-:W-:Y:S02]  /*0360*/  FMUL R27, R27, R4 ;  /* 0x000000041b1b7220 */ /* 0x001fe40000400000 */
[----:B------:R-:W0:Y:S01]  /*0370*/  MUFU.RCP R25, R3 ;  /* 0x0000000300197308 */ /* 0x000e220000001000 */
[----:B------:R-:W3:Y:S01]  /*0380*/  LDG.E.128 R4, desc[UR4][R20.64] ;  /* 0x0000000414047981 */ /* 0x000ee2000c1e1d00 */
[----:B------:R-:W-:Y:S01]  /*0390*/  @!P6 FMUL R18, R18, 16777216 ;  /* 0x4b8000001212e820 */ /* 0x000fe20000400000 */
[----:B------:R-:W-:Y:S01]  /*03a0*/  @!P1 FMUL R14, R14, 16777216 ;  /* 0x4b8000000e0e9820 */ /* 0x000fe20000400000 */
[----:B------:R-:W-:-:S04]  /*03b0*/  @!P0 FMUL R15, R15, 16777216 ;  /* 0x4b8000000f0f8820 */ /* 0x000fc80000400000 */
[----:B------:R2:W4:Y:S01]  /*03c0*/  MUFU.RCP R0, R18 ;  /* 0x0000001200007308 */ /* 0x0005220000001000 */
[----:B-1----:R-:W-:Y:S01]  /*03d0*/  FMUL R24, R24, R15 ;  /* 0x0000000f18187220 */ /* 0x002fe20000400000 */
[----:B------:R-:W5:Y:S01]  /*03e0*/  LDG.E.128 R20, desc[UR4][R20.64+0x800] ;  /* 0x0008000414147981 */ /* 0x000f62000c1e1d00 */
[----:B0-----:R-:W-:-:S03]  /*03f0*/  FMUL R25, R25, R14 ;  /* 0x0000000e19197220 */ /* 0x001fc60000400000 */
[----:B------:R-:W5:Y:S04]  /*0400*/  LDG.E.EL.128 R12, desc[UR4][R12.64] ;  /* 0x000000040c0c7981 */ /* 0x000f68000c2e1d00 */
[----:B--2---:R-:W2:Y:S01]  /*0410*/  LDG.E.EL.128 R16, desc[UR4][R16.64] ;  /* 0x0000000410107981 */ /* 0x004ea2000c2e1d00 */
[----:B------:R-:W-:-:S05]  /*0420*/  FSEL R3, R26, 1, P2 ;  /* 0x3f8000001a037808 */ /* 0x000fca0001000000 */
[----:B------:R-:W-:-:S04]  /*0430*/  @!P6 FMUL R3, R3, 16777216 ;  /* 0x4b8000000303e820 */ /* 0x000fc80000400000 */
[----:B----4-:R-:W-:Y:S01]  /*0440*/  FMUL R0, R0, R3 ;  /* 0x0000000300007220 */ /* 0x010fe20000400000 */
[----:B------:R-:W-:Y:S01]  /*0450*/  BSSY B0, `(.L_x_0) ;  /* 0x000003f000007945 */ /* 0x000fe20003800000 */
[----:B---3--:R-:W-:-:S04]  /*0460*/  FADD R4, R4, -R8 ;  /* 0x8000000804047221 */ /* 0x008fc80000000000 */
[----:B------:R-:W-:Y:S01]  /*0470*/  FMUL R3, R4, R27 ;  /* 0x0000001b04037220 */ /* 0x000fe20000400000 */
[----:B-----5:R-:W-:-:S03]  /*0480*/  FADD R29, R20, -R8 ;  /* 0x80000008141d7221 */ /* 0x020fc60000000000 */
[----:B--2---:R-:W-:-:S04]  /*0490*/  FFMA R3, R12, R3, R16 ;  /* 0x000000030c037223 */ /* 0x004fc80000000010 */
[----:B------:R-:W-:-:S05]  /*04a0*/  FMUL R8, R3, 1.4426950216293334961 ;  /* 0x3fb8aa3b03087820 */ /* 0x000fca0000400000 */
[----:B------:R-:W-:-:S13]  /*04b0*/  FSETP.GEU.AND P0, PT, R8, -126, PT ;  /* 0xc2fc00000800780b */ /* 0x000fda0003f0e000 */
[----:B------:R-:W-:-:S06]  /*04c0*/  @!P0 FMUL R8, R8, 0.5 ;  /* 0x3f00000008088820 */ /* 0x000fcc0000400000 */
[----:B------:R-:W0:Y:S01]  /*04d0*/  MUFU.EX2 R8, R8 ;  /* 0x0000000800087308 */ /* 0x000e220000000800 */
[----:B------:R-:W-:Y:S01]  /*04e0*/  FADD R4, R5, -R9 ;  /* 0x8000000905047221 */ /* 0x000fe20000000000 */
[----:B0-----:R-:W-:-:S04]  /*04f0*/  @!P0 FMUL R8, R8, R8 ;  /* 0x0000000808088220 */ /* 0x001fc80000400000 */
[----:B------:R-:W-:-:S05]  /*0500*/  FADD.FTZ.RZ R5, R8, 1 ;  /* 0x3f80000008057421 */ /* 0x000fca000001c000 */
[----:B------:R-:W-:Y:S01]  /*0510*/  IADD3 R5, R5, -0x3f400000, RZ ;  /* 0xc0c0000005057810 */ /* 0x000fe20007ffe0ff */
[----:B------:R-:W-:-:S03]  /*0520*/  FADD R28, R21, -R9 ;  /* 0x80000009151c7221 */ /* 0x000fc60000000000 */
[----:B------:R-:W-:-:S04]  /*0530*/  LOP3.LUT R5, R5, 0xff800000, RZ, 0xc0, !PT ;  /* 0xff80000005057812 */ /* 0x000fc800078ec0ff */
[----:B------:R-:W-:Y:S02]  /*0540*/  IADD3 R9, -R5, 0x40800000, RZ ;  /* 0x4080000005097810 */ /* 0x000fe40007ffe1ff */
[----:B------:R-:W-:-:S03]  /*0550*/  IADD3 R20, R8, -R5, RZ ;  /* 0x8000000508147210 */ /* 0x000fc60007ffe0ff */
[----:B------:R-:W-:Y:S01]  /*0560*/  FFMA.FTZ R9, R9, R26, -1 ;  /* 0xbf80000009097423 */ /* 0x000fe2000001001a */
[----:B------:R-:W-:-:S03]  /*0570*/  MOV R21, 0x3d39bf78 ;  /* 0x3d39bf7800157802 */ /* 0x000fc60000000f00 */
[----:B------:R-:W-:-:S04]  /*0580*/  FADD R20, R20, R9 ;  /* 0x0000000914147221 */ /* 0x000fc80000000000 */
[----:B------:R-:W-:-:S04]  /*0590*/  FFMA.FTZ R9, R20, -R21, 0.10546888411045074463 ;  /* 0x3dd8001214097423 */ /* 0x000fc80000010815 */
[----:B------:R-:W-:Y:S01]  /*05a0*/  FFMA.FTZ R9, R20, R9, -0.13229703903198242188 ;  /* 0xbe0778e014097423 */ /* 0x000fe20000010009 */
[----:B------:R-:W-:-:S03]  /*05b0*/  FMUL R4, R4, R25 ;  /* 0x0000001904047220 */ /* 0x000fc60000400000 */
[----:B------:R-:W-:Y:S01]  /*05c0*/  FFMA.FTZ R9, R20, R9, 0.14491446316242218018 ;  /* 0x3e14647514097423 */ /* 0x000fe20000010009 */
[----:B------:R-:W-:-:S03]  /*05d0*/  FFMA R4, R13, R4, R17 ;  /* 0x000000040d047223 */ /* 0x000fc60000000011 */
[----:B------:R-:W-:Y:S01]  /*05e0*/  FFMA.FTZ R9, R20, R9, -0.16641564667224884033 ;  /* 0xbe2a68dd14097423 */ /* 0x000fe20000010009 */
[----:B------:R-:W-:-:S03]  /*05f0*/  FMUL R26, R4, 1.4426950216293334961 ;  /* 0x3fb8aa3b041a7820 */ /* 0x000fc60000400000 */
[----:B------:R-:W-:Y:S02]  /*0600*/  FFMA.FTZ R9, R20, R9, 0.19988867640495300293 ;  /* 0x3e4caf9e14097423 */ /* 0x000fe40000010009 */
[----:B------:R-:W-:Y:S02]  /*0610*/  FSETP.GEU.AND P0, PT, R26, -126, PT ;  /* 0xc2fc00001a00780b */ /* 0x000fe40003f0e000 */
[----:B------:R-:W-:-:S04]  /*0620*/  FFMA.FTZ R9, R20, R9, -0.25000196695327758789 ;  /* 0xbe80004214097423 */ /* 0x000fc80000010009 */
[----:B------:R-:W-:-:S04]  /*0630*/  FFMA.FTZ R9, R20, R9, 0.33333510160446166992 ;  /* 0x3eaaaae614097423 */ /* 0x000fc80000010009 */
[----:B------:R-:W-:-:S04]  /*0640*/  FFMA.FTZ R9, R20, R9, -0.5 ;  /* 0xbf00000014097423 */ /* 0x000fc80000010009 */
[----:B------:R-:W-:Y:S01]  /*0650*/  FMUL R9, R20, R9 ;  /* 0x0000000914097220 */ /* 0x000fe20000400000 */
[----:B------:R-:W-:-:S03]  /*0660*/  @!P0 FMUL R26, R26, 0.5 ;  /* 0x3f0000001a1a8820 */ /* 0x000fc60000400000 */
[----:B------:R-:W-:Y:S02]  /*0670*/  FFMA.FTZ R20, R20, R9, R20 ;  /* 0x0000000914147223 */ /* 0x000fe40000010014 */
[----:B------:R-:W0:Y:S01]  /*0680*/  MUFU.EX2 R9, R26 ;  /* 0x0000001a00097308 */ /* 0x000e220000000800 */
[----:B------:R-:W-:-:S05]  /*0690*/  I2FP.F32.S32 R5, R5 ;  /* 0x0000000500057245 */ /* 0x000fca0000201400 */
[----:B------:R-:W-:-:S04]  /*06a0*/  FMUL R5, R5, 1.1920928955078125e-07 ;  /* 0x3400000005057820 */ /* 0x000fc80000400000 */
[----:B------:R-:W-:Y:S01]  /*06b0*/  FFMA.FTZ R20, R5, 0.69314718246459960938, R20 ;  /* 0x3f31721805147823 */ /* 0x000fe20000010014 */
[----:B0-----:R-:W-:-:S04]  /*06c0*/  @!P0 FMUL R9, R9, R9 ;  /* 0x0000000909098220 */ /* 0x001fc80000400000 */
[----:B------:R-:W-:Y:S01]  /*06d0*/  FADD.FTZ.RZ R5, R9, 1 ;  /* 0x3f80000009057421 */ /* 0x000fe2000001c000 */
[----:B------:R-:W-:-:S04]  /*06e0*/  FMUL R27, R29, R27 ;  /* 0x0000001b1d1b7220 */ /* 0x000fc80000400000 */
[----:B------:R-:W-:Y:S01]  /*06f0*/  IADD3 R5, R5, -0x3f400000, RZ ;  /* 0xc0c0000005057810 */ /* 0x000fe20007ffe0ff */
[----:B------:R-:W-:-:S03]  /*0700*/  FFMA R12, R12, R27, R16 ;  /* 0x0000001b0c0c7223 */ /* 0x000fc60000000010 */
[----:B------:R-:W-:Y:S01]  /*0710*/  LOP3.LUT R16, R5, 0xff800000, RZ, 0xc0, !PT ;  /* 0xff80000005107812 */ /* 0x000fe200078ec0ff */
[--C-:B------:R-:W-:Y:S01]  /*0720*/  FADD R5, R6, -R10.reuse ;  /* 0x8000000a06057221 */ /* 0x100fe20000000000 */
[----:B------:R-:W-:Y:S02]  /*0730*/  HFMA2.MMA R6, -RZ, RZ, 1.625, 0 ;  /* 0x3e800000ff067435 */ /* 0x000fe400000001ff */
[----:B------:R-:W-:Y:S01]  /*0740*/  IADD3 R29, -R16, 0x40800000, RZ ;  /* 0x40800000101d7810 */ /* 0x000fe20007ffe1ff */
[----:B------:R-:W-:Y:S01]  /*0750*/  FADD R27, R22, -R10 ;  /* 0x8000000a161b7221 */ /* 0x000fe20000000000 */
[----:B------:R-:W-:Y:S02]  /*0760*/  IADD3 R22, R9, -R16, RZ ;  /* 0x8000001009167210 */ /* 0x000fe40007ffe0ff */
[----:B------:R-:W-:-:S04]  /*0770*/  ISETP.GE.U32.AND P0, PT, R8, 0x7f800000, PT ;  /* 0x7f8000000800780c */ /* 0x000fc80003f06070 */
[----:B------:R-:W-:Y:S01]  /*0780*/  FFMA.FTZ R29, R29, R6, -1 ;  /* 0xbf8000001d1d7423 */ /* 0x000fe20000010006 */
[----:B------:R-:W-:-:S03]  /*0790*/  FMUL R28, R28, R25 ;  /* 0x000000191c1c7220 */ /* 0x000fc60000400000 */
[----:B------:R-:W-:-:S04]  /*07a0*/  FADD R22, R22, R29 ;  /* 0x0000001d16167221 */ /* 0x000fc80000000000 */
[----:B------:R-:W-:-:S04]  /*07b0*/  FFMA.FTZ R25, R22, -R21, 0.10546888411045074463 ;  /* 0x3dd8001216197423 */ /* 0x000fc80000010815 */
[----:B------:R-:W-:-:S04]  /*07c0*/  FFMA.FTZ R25, R22, R25, -0.13229703903198242188 ;  /* 0xbe0778e016197423 */ /* 0x000fc80000010019 */
[----:B------:R-:W-:Y:S01]  /*07d0*/  FFMA.FTZ R25, R22, R25, 0.14491446316242218018 ;  /* 0x3e14647516197423 */ /* 0x000fe20000010019 */
[----:B------:R-:W-:Y:S06]  /*07e0*/  @!P0 BRA `(.L_x_1) ;  /* 0x0000000000148947 */ /* 0x000fec0003800000 */
[----:B------:R-:W-:-:S13]  /*07f0*/  ISETP.GE.AND P0, PT, R8, -0x407fffff, PT ;  /* 0xbf8000010800780c */ /* 0x000fda0003f06270 */
[----:B------:R-:W-:-:S05]  /*0800*/  @P0 MOV R29, 0x7f800000 ;  /* 0x7f800000001d0802 */ /* 0x000fca0000000f00 */
[C---:B------:R-:W-:Y:S01]  /*0810*/  @P0 FFMA.FTZ R20, R8.reuse, R29, +INF ;  /* 0x7f80000008140423 */ /* 0x040fe2000001001d */
[----:B------:R-:W-:-:S04]  /*0820*/  FSETP.NEU.AND P0, PT, R8, RZ, PT ;  /* 0x000000ff0800720b */ /* 0x000fc80003f0d000 */
[----:B------:R-:W-:-:S09]  /*0830*/  FSEL R20, R20, -RZ, P0 ;  /* 0x800000ff14147208 */ /* 0x000fd20000000000 */
.L_x_1:
[----:B------:R-:W-:Y:S05]  /*0840*/  BSYNC B0 ;  /* 0x0000000000007941 */ /* 0x000fea0003800000 */
.L_x_0:
[C---:B------:R-:W-:Y:S01]  /*0850*/  FFMA.FTZ R25, R22.reuse, R25, -0.16641564667224884033 ;  /* 0xbe2a68dd16197423 */ /* 0x040fe20000010019 */
[----:B------:R-:W-:Y:S01]  /*0860*/  FMUL R5, R5, R24 ;  /* 0x0000001805057220 */ /* 0x000fe20000400000 */
[----:B------:R-:W-:Y:S01]  /*0870*/  FADD R7, R7, -R11 ;  /* 0x8000000b07077221 */ /* 0x000fe20000000000 */
[----:B------:R-:W-:Y:S01]  /*0880*/  FFMA R13, R13, R28, R17 ;  /* 0x0000001c0d0d7223 */ /* 0x000fe20000000011 */
[----:B------:R-:W-:Y:S01]  /*0890*/  FFMA.FTZ R25, R22, R25, 0.19988867640495300293 ;  /* 0x3e4caf9e16197423 */ /* 0x000fe20000010019 */
[--C-:B------:R-:W-:Y:S01]  /*08a0*/  FFMA R10, R14, R5, R18.reuse ;  /* 0x000000050e0a7223 */ /* 0x100fe20000000012 */
[----:B------:R-:W-:Y:S01]  /*08b0*/  FMUL R26, R7, R0 ;  /* 0x00000000071a7220 */ /* 0x000fe20000400000 */
[----:B------:R-:W-:Y:S01]  /*08c0*/  FMUL R27, R24, R27 ;  /* 0x0000001b181b7220 */ /* 0x000fe20000400000 */
[----:B------:R-:W-:Y:S01]  /*08d0*/  FFMA.FTZ R5, R22, R25, -0.25000196695327758789 ;  /* 0xbe80004216057423 */ /* 0x000fe20000010019 */
[----:B------:R-:W-:Y:S01]  /*08e0*/  FMUL R25, R10, 1.4426950216293334961 ;  /* 0x3fb8aa3b0a197820 */ /* 0x000fe20000400000 */
[----:B------:R-:W-:Y:S01]  /*08f0*/  FADD R23, R23, -R11 ;  /* 0x8000000b17177221 */ /* 0x000fe20000000000 */
[----:B------:R-:W-:Y:S01]  /*0900*/  FFMA R14, R14, R27, R18 ;  /* 0x0000001b0e0e7223 */ /* 0x000fe20000000012 */
[----:B------:R-:W-:Y:S01]  /*0910*/  FFMA.FTZ R5, R22, R5, 0.33333510160446166992 ;  /* 0x3eaaaae616057423 */ /* 0x000fe20000010005 */
[----:B------:R-:W-:Y:S01]  /*0920*/  FMUL R27, R13, 1.4426950216293334961 ;  /* 0x3fb8aa3b0d1b7820 */ /* 0x000fe20000400000 */
[----:B------:R-:W-:Y:S01]  /*0930*/  FSETP.GEU.AND P0, PT, R25, -126, PT ;  /* 0xc2fc00001900780b */ /* 0x000fe20003f0e000 */
[----:B------:R-:W-:Y:S01]  /*0940*/  FMUL R0, R0, R23 ;  /* 0x0000001700007220 */ /* 0x000fe20000400000 */
[----:B------:R-:W-:Y:S01]  /*0950*/  FFMA.FTZ R5, R22, R5, -0.5 ;  /* 0xbf00000016057423 */ /* 0x000fe20000010005 */
[----:B------:R-:W-:Y:S01]  /*0960*/  FMUL R23, R12, 1.4426950216293334961 ;  /* 0x3fb8aa3b0c177820 */ /* 0x000fe20000400000 */
[----:B------:R-:W-:Y:S02]  /*0970*/  BSSY B0, `(.L_x_2) ;  /* 0x000004a000007945 */ /* 0x000fe40003800000 */
[----:B------:R-:W-:-:S04]  /*0980*/  FMUL R5, R22, R5 ;  /* 0x0000000516057220 */ /* 0x000fc80000400000 */
[----:B------:R-:W-:Y:S01]  /*0990*/  FFMA.FTZ R8, R22, R5, R22 ;  /* 0x0000000516087223 */ /* 0x000fe20000010016 */
[C-C-:B------:R-:W-:Y:S01]  /*09a0*/  FFMA R5, R15.reuse, R26, R19.reuse ;  /* 0x0000001a0f057223 */ /* 0x140fe20000000013 */
[----:B------:R-:W-:Y:S01]  /*09b0*/  FFMA R15, R15, R0, R19 ;  /* 0x000000000f0f7223 */ /* 0x000fe20000000013 */
[----:B------:R-:W-:Y:S02]  /*09c0*/  @!P0 FMUL R25, R25, 0.5 ;  /* 0x3f00000019198820 */ /* 0x000fe40000400000 */
[----:B------:R-:W-:Y:S02]  /*09d0*/  FMUL R26, R5, 1.4426950216293334961 ;  /* 0x3fb8aa3b051a7820 */ /* 0x000fe40000400000 */
[----:B------:R-:W0:Y:S03]  /*09e0*/  MUFU.EX2 R7, R25 ;  /* 0x0000001900077308 */ /* 0x000e260000000800 */
[----:B------:R-:W-:Y:S01]  /*09f0*/  FSETP.GEU.AND P1, PT, R26, -126, PT ;  /* 0xc2fc00001a00780b */ /* 0x000fe20003f2e000 */
[----:B0-----:R-:W-:-:S12]  /*0a00*/  @!P0 FMUL R7, R7, R7 ;  /* 0x0000000707078220 */ /* 0x001fd80000400000 */
[----:B------:R-:W-:Y:S01]  /*0a10*/  @!P1 FMUL R26, R26, 0.5 ;  /* 0x3f0000001a1a9820 */ /* 0x000fe20000400000 */
[----:B------:R-:W-:Y:S01]  /*0a20*/  FSETP.GEU.AND P0, PT, R23, -126, PT ;  /* 0xc2fc00001700780b */ /* 0x000fe20003f0e000 */
[----:B------:R-:W-:Y:S02]  /*0a30*/  FADD.FTZ.RZ R22, R7, 1 ;  /* 0x3f80000007167421 */ /* 0x000fe4000001c000 */
[----:B------:R-:W0:Y:S03]  /*0a40*/  MUFU.EX2 R17, R26 ;  /* 0x0000001a00117308 */ /* 0x000e260000000800 */
[----:B------:R-:W-:-:S04]  /*0a50*/  IADD3 R22, R22, -0x3f400000, RZ ;  /* 0xc0c0000016167810 */ /* 0x000fc80007ffe0ff */
[----:B------:R-:W-:-:S03]  /*0a60*/  LOP3.LUT R22, R22, 0xff800000, RZ, 0xc0, !PT ;  /* 0xff80000016167812 */ /* 0x000fc600078ec0ff */
[----:B------:R-:W-:Y:S01]  /*0a70*/  @!P0 FMUL R23, R23, 0.5 ;  /* 0x3f00000017178820 */ /* 0x000fe20000400000 */
[----:B------:R-:W-:Y:S02]  /*0a80*/  IADD3 R25, -R22, 0x40800000, RZ ;  /* 0x4080000016197810 */ /* 0x000fe40007ffe1ff */
[----:B------:R-:W-:Y:S01]  /*0a90*/  IADD3 R18, R7, -R22, RZ ;  /* 0x8000001607127210 */ /* 0x000fe20007ffe0ff */
[----:B0-----:R-:W-:Y:S01]  /*0aa0*/  @!P1 FMUL R17, R17, R17 ;  /* 0x0000001111119220 */ /* 0x001fe20000400000 */
[----:B------:R-:W-:Y:S01]  /*0ab0*/  FSETP.GEU.AND P1, PT, R27, -126, PT ;  /* 0xc2fc00001b00780b */ /* 0x000fe20003f2e000 */
[----:B------:R-:W-:Y:S02]  /*0ac0*/  FFMA.FTZ R25, R25, R6, -1 ;  /* 0xbf80000019197423 */ /* 0x000fe40000010006 */
[----:B------:R-:W-:Y:S02]  /*0ad0*/  FADD.FTZ.RZ R24, R17, 1 ;  /* 0x3f80000011187421 */ /* 0x000fe4000001c000 */
[----:B------:R-:W-:-:S03]  /*0ae0*/  FADD R18, R18, R25 ;  /* 0x0000001912127221 */ /* 0x000fc60000000000 */
[----:B------:R-:W-:Y:S01]  /*0af0*/  IADD3 R24, R24, -0x3f400000, RZ ;  /* 0xc0c0000018187810 */ /* 0x000fe20007ffe0ff */
[----:B------:R-:W-:-:S03]  /*0b00*/  FFMA.FTZ R11, R18, -R21, 0.10546888411045074463 ;  /* 0x3dd80012120b7423 */ /* 0x000fc60000010815 */
[----:B------:R-:W-:Y:S01]  /*0b10*/  LOP3.LUT R24, R24, 0xff800000, RZ, 0xc0, !PT ;  /* 0xff80000018187812 */ /* 0x000fe200078ec0ff */
[C---:B------:R-:W-:Y:S01]  /*0b20*/  FFMA.FTZ R11, R18.reuse, R11, -0.13229703903198242188 ;  /* 0xbe0778e0120b7423 */ /* 0x040fe2000001000b */
[----:B------:R-:W-:Y:S02]  /*0b30*/  @!P1 FMUL R27, R27, 0.5 ;  /* 0x3f0000001b1b9820 */ /* 0x000fe40000400000 */
[----:B------:R-:W-:Y:S01]  /*0b40*/  IADD3 R25, -R24, 0x40800000, RZ ;  /* 0x4080000018197810 */ /* 0x000fe20007ffe1ff */
[----:B------:R-:W-:Y:S01]  /*0b50*/  FFMA.FTZ R11, R18, R11, 0.14491446316242218018 ;  /* 0x3e146475120b7423 */ /* 0x000fe2000001000b */
[----:B------:R-:W-:-:S03]  /*0b60*/  IADD3 R28, R17, -R24, RZ ;  /* 0x80000018111c7210 */ /* 0x000fc60007ffe0ff */
[----:B------:R-:W-:Y:S01]  /*0b70*/  FFMA.FTZ R25, R25, R6, -1 ;  /* 0xbf80000019197423 */ /* 0x000fe20000010006 */
[----:B------:R-:W-:-:S03]  /*0b80*/  FFMA.FTZ R11, R18, R11, -0.16641564667224884033 ;  /* 0xbe2a68dd120b7423 */ /* 0x000fc6000001000b */
[----:B------:R-:W-:Y:S01]  /*0b90*/  FADD R28, R28, R25 ;  /* 0x000000191c1c7221 */ /* 0x000fe20000000000 */
[----:B------:R-:W-:-:S03]  /*0ba0*/  FFMA.FTZ R11, R18, R11, 0.19988867640495300293 ;  /* 0x3e4caf9e120b7423 */ /* 0x000fc6000001000b */
[----:B------:R-:W-:Y:S01]  /*0bb0*/  FFMA.FTZ R19, R28, -R21, 0.10546888411045074463 ;  /* 0x3dd800121c137423 */ /* 0x000fe20000010815 */
[----:B------:R-:W-:-:S03]  /*0bc0*/  FFMA.FTZ R11, R18, R11, -0.25000196695327758789 ;  /* 0xbe800042120b7423 */ /* 0x000fc6000001000b */
[----:B------:R-:W-:Y:S01]  /*0bd0*/  FFMA.FTZ R25, R28, R19, -0.13229703903198242188 ;  /* 0xbe0778e01c197423 */ /* 0x000fe20000010013 */
[----:B------:R-:W-:Y:S02]  /*0be0*/  FFMA.FTZ R19, R18, R11, 0.33333510160446166992 ;  /* 0x3eaaaae612137423 */ /* 0x000fe4000001000b */
[----:B------:R-:W0:Y:S01]  /*0bf0*/  MUFU.EX2 R11, R23 ;  /* 0x00000017000b7308 */ /* 0x000e220000000800 */
[----:B------:R-:W-:Y:S01]  /*0c00*/  FFMA.FTZ R25, R28, R25, 0.14491446316242218018 ;  /* 0x3e1464751c197423 */ /* 0x000fe20000010019 */
[----:B------:R-:W-:-:S03]  /*0c10*/  FFMA.FTZ R19, R18, R19, -0.5 ;  /* 0xbf00000012137423 */ /* 0x000fc60000010013 */
[----:B------:R-:W-:Y:S01]  /*0c20*/  FFMA.FTZ R25, R28, R25, -0.16641564667224884033 ;  /* 0xbe2a68dd1c197423 */ /* 0x000fe20000010019 */
[----:B------:R-:W-:-:S03]  /*0c30*/  FMUL R19, R18, R19 ;  /* 0x0000001312137220 */ /* 0x000fc60000400000 */
[----:B------:R-:W-:Y:S01]  /*0c40*/  FFMA.FTZ R25, R28, R25, 0.19988867640495300293 ;  /* 0x3e4caf9e1c197423 */ /* 0x000fe20000010019 */
[----:B------:R-:W-:Y:S01]  /*0c50*/  FFMA.FTZ R0, R18, R19, R18 ;  /* 0x0000001312007223 */ /* 0x000fe20000010012 */
[----:B------:R-:W-:Y:S02]  /*0c60*/  I2FP.F32.S32 R19, R16 ;  /* 0x0000001000137245 */ /* 0x000fe40000201400 */
[C---:B------:R-:W-:Y:S01]  /*0c70*/  FFMA.FTZ R25, R28.reuse, R25, -0.25000196695327758789 ;  /* 0xbe8000421c197423 */ /* 0x040fe20000010019 */
[----:B0-----:R-:W-:Y:S01]  /*0c80*/  @!P0 FMUL R11, R11, R11 ;  /* 0x0000000b0b0b8220 */ /* 0x001fe20000400000 */
[----:B------:R-:W-:Y:S02]  /*0c90*/  ISETP.GE.U32.AND P0, PT, R9, 0x7f800000, PT ;  /* 0x7f8000000900780c */ /* 0x000fe40003f06070 */
[----:B------:R-:W-:Y:S01]  /*0ca0*/  FFMA.FTZ R25, R28, R25, 0.33333510160446166992 ;  /* 0x3eaaaae61c197423 */ /* 0x000fe20000010019 */
[----:B------:R-:W-:Y:S01]  /*0cb0*/  FMUL R19, R19, 1.1920928955078125e-07 ;  /* 0x3400000013137820 */ /* 0x000fe20000400000 */
[----:B------:R-:W-:-:S02]  /*0cc0*/  FADD.FTZ.RZ R18, R11, 1 ;  /* 0x3f8000000b127421 */ /* 0x000fc4000001c000 */
[C---:B------:R-:W-:Y:S01]  /*0cd0*/  FFMA.FTZ R25, R28.reuse, R25, -0.5 ;  /* 0xbf0000001c197423 */ /* 0x040fe20000010019 */
[----:B------:R-:W-:Y:S02]  /*0ce0*/  FFMA.FTZ R19, R19, 0.69314718246459960938, R8 ;  /* 0x3f31721813137823 */ /* 0x000fe40000010008 */
[----:B------:R-:W-:Y:S01]  /*0cf0*/  IADD3 R18, R18, -0x3f400000, RZ ;  /* 0xc0c0000012127810 */ /* 0x000fe20007ffe0ff */
[----:B------:R-:W-:-:S03]  /*0d00*/  FMUL R25, R28, R25 ;  /* 0x000000191c197220 */ /* 0x000fc60000400000 */
[----:B------:R-:W-:Y:S01]  /*0d10*/  LOP3.LUT R26, R18, 0xff800000, RZ, 0xc0, !PT ;  /* 0xff800000121a7812 */ /* 0x000fe200078ec0ff */
[----:B------:R-:W-:Y:S01]  /*0d20*/  FFMA.FTZ R25, R28, R25, R28 ;  /* 0x000000191c197223 */ /* 0x000fe2000001001c */
[----:B------:R-:W0:Y:S02]  /*0d30*/  MUFU.EX2 R18, R27 ;  /* 0x0000001b00127308 */ /* 0x000e240000000800 */
[----:B------:R-:W-:Y:S02]  /*0d40*/  IADD3 R23, -R26, 0x40800000, RZ ;  /* 0x408000001a177810 */ /* 0x000fe40007ffe1ff */
[----:B------:R-:W-:-:S03]  /*0d50*/  IADD3 R16, R11, -R26, RZ ;  /* 0x8000001a0b107210 */ /* 0x000fc60007ffe0ff */
[----:B------:R-:W-:-:S04]  /*0d60*/  FFMA.FTZ R23, R23, R6, -1 ;  /* 0xbf80000017177423 */ /* 0x000fc80000010006 */
[----:B------:R-:W-:-:S04]  /*0d70*/  FADD R16, R16, R23 ;  /* 0x0000001710107221 */ /* 0x000fc80000000000 */
[----:B------:R-:W-:Y:S01]  /*0d80*/  FFMA.FTZ R23, R16, -R21, 0.10546888411045074463 ;  /* 0x3dd8001210177423 */ /* 0x000fe20000010815 */
[----:B0-----:R-:W-:-:S03]  /*0d90*/  @!P1 FMUL R18, R18, R18 ;  /* 0x0000001212129220 */ /* 0x001fc60000400000 */
[----:B------:R-:W-:Y:S01]  /*0da0*/  FFMA.FTZ R23, R16, R23, -0.13229703903198242188 ;  /* 0xbe0778e010177423 */ /* 0x000fe20000010017 */
[----:B------:R-:W-:Y:S06]  /*0db0*/  @!P0 BRA `(.L_x_3) ;  /* 0x0000000000148947 */ /* 0x000fec0003800000 */
[----:B------:R-:W-:-:S13]  /*0dc0*/  ISETP.GE.AND P0, PT, R9, -0x407fffff, PT ;  /* 0xbf8000010900780c */ /* 0x000fda0003f06270 */
[----:B------:R-:W-:-:S05]  /*0dd0*/  @P0 MOV R8, 0x7f800000 ;  /* 0x7f80000000080802 */ /* 0x000fca0000000f00 */
[C---:B------:R-:W-:Y:S01]  /*0de0*/  @P0 FFMA.FTZ R19, R9.reuse, R8, +INF ;  /* 0x7f80000009130423 */ /* 0x040fe20000010008 */
[----:B------:R-:W-:-:S04]  /*0df0*/  FSETP.NEU.AND P0, PT, R9, RZ, PT ;  /* 0x000000ff0900720b */ /* 0x000fc80003f0d000 */
[----:B------:R-:W-:-:S09]  /*0e00*/  FSEL R19, R19, -RZ, P0 ;  /* 0x800000ff13137208 */ /* 0x000fd20000000000 */
.L_x_3:
[----:B------:R-:W-:Y:S05]  /*0e10*/  BSYNC B0 ;  /* 0x0000000000007941 */ /* 0x000fea0003800000 */
.L_x_2:
[----:B------:R-:W-:Y:S01]  /*0e20*/  FADD.FTZ.RZ R8, R18, 1 ;  /* 0x3f80000012087421 */ /* 0x000fe2000001c000 */
[----:B------:R-:W-:Y:S01]  /*0e30*/  FFMA.FTZ R23, R16, R23, 0.14491446316242218018 ;  /* 0x3e14647510177423 */ /* 0x000fe20000010017 */
[----:B------:R-:W-:Y:S01]  /*0e40*/  FMUL R28, R14, 1.4426950216293334961 ;  /* 0x3fb8aa3b0e1c7820 */ /* 0x000fe20000400000 */
[----:B------:R-:W-:Y:S01]  /*0e50*/  I2FP.F32.S32 R24, R24 ;  /* 0x0000001800187245 */ /* 0x000fe20000201400 */
[----:B------:R-:W-:Y:S01]  /*0e60*/  BSSY B0, `(.L_x_4) ;  /* 0x0000061000007945 */ /* 0x000fe20003800000 */
[----:B------:R-:W-:Y:S01]  /*0e70*/  FFMA.FTZ R23, R16, R23, -0.16641564667224884033 ;  /* 0xbe2a68dd10177423 */ /* 0x000fe20000010017 */
[----:B------:R-:W-:Y:S02]  /*0e80*/  IADD3 R8, R8, -0x3f400000, RZ ;  /* 0xc0c0000008087810 */ /* 0x000fe40007ffe0ff */
[----:B------:R-:W-:Y:S01]  /*0e90*/  FSETP.GEU.AND P0, PT, R28, -126, PT ;  /* 0xc2fc00001c00780b */ /* 0x000fe20003f0e000 */
[----:B------:R-:W-:Y:S01]  /*0ea0*/  FFMA.FTZ R23, R16, R23, 0.19988867640495300293 ;  /* 0x3e4caf9e10177423 */ /* 0x000fe20000010017 */
[----:B------:R-:W-:Y:S01]  /*0eb0*/  LOP3.LUT R27, R8, 0xff800000, RZ, 0xc0, !PT ;  /* 0xff800000081b7812 */ /* 0x000fe200078ec0ff */
[----:B------:R-:W-:Y:S01]  /*0ec0*/  FMUL R24, R24, 1.1920928955078125e-07 ;  /* 0x3400000018187820 */ /* 0x000fe20000400000 */
[----:B------:R-:W-:Y:S01]  /*0ed0*/  I2FP.F32.S32 R26, R26 ;  /* 0x0000001a001a7245 */ /* 0x000fe20000201400 */
[----:B------:R-:W-:Y:S01]  /*0ee0*/  FFMA.FTZ R23, R16, R23, -0.25000196695327758789 ;  /* 0xbe80004210177423 */ /* 0x000fe20000010017 */
[----:B------:R-:W-:-:S02]  /*0ef0*/  IADD3 R9, -R27, 0x40800000, RZ ;  /* 0x408000001b097810 */ /* 0x000fc40007ffe1ff */
[----:B------:R-:W-:Y:S01]  /*0f00*/  IADD3 R8, R18, -R27, RZ ;  /* 0x8000001b12087210 */ /* 0x000fe20007ffe0ff */
[----:B------:R-:W-:Y:S01]  /*0f10*/  FFMA.FTZ R23, R16, R23, 0.33333510160446166992 ;  /* 0x3eaaaae610177423 */ /* 0x000fe20000010017 */
[----:B------:R-:W-:Y:S01]  /*0f20*/  FMUL R26, R26, 1.1920928955078125e-07 ;  /* 0x340000001a1a7820 */ /* 0x000fe20000400000 */
[----:B------:R-:W-:Y:S01]  /*0f30*/  FFMA.FTZ R9, R9, R6, -1 ;  /* 0xbf80000009097423 */ /* 0x000fe20000010006 */
[----:B------:R-:W-:Y:S01]  /*0f40*/  I2FP.F32.S32 R27, R27 ;  /* 0x0000001b001b7245 */ /* 0x000fe20000201400 */
[----:B------:R-:W-:Y:S01]  /*0f50*/  FFMA.FTZ R23, R16, R23, -0.5 ;  /* 0xbf00000010177423 */ /* 0x000fe20000010017 */
[----:B------:R-:W-:Y:S01]  /*0f60*/  @!P0 FMUL R28, R28, 0.5 ;  /* 0x3f0000001c1c8820 */ /* 0x000fe20000400000 */
[----:B------:R-:W-:Y:S01]  /*0f70*/  FADD R8, R8, R9 ;  /* 0x0000000908087221 */ /* 0x000fe20000000000 */
[----:B------:R-:W-:Y:S01]  /*0f80*/  ISETP.GE.U32.AND P6, PT, R7, 0x7f800000, PT ;  /* 0x7f8000000700780c */ /* 0x000fe20003fc6070 */
[----:B------:R-:W-:Y:S01]  /*0f90*/  FMUL R9, R16, R23 ;  /* 0x0000001710097220 */ /* 0x000fe20000400000 */
[----:B------:R-:W-:Y:S01]  /*0fa0*/  FMUL R27, R27, 1.1920928955078125e-07 ;  /* 0x340000001b1b7820 */ /* 0x000fe20000400000 */
[----:B------:R-:W-:Y:S01]  /*0fb0*/  FFMA.FTZ R23, R8, -R21, 0.10546888411045074463 ;  /* 0x3dd8001208177423 */ /* 0x000fe20000010815 */
[----:B------:R-:W-:Y:S01]  /*0fc0*/  I2FP.F32.S32 R22, R22 ;  /* 0x0000001600167245 */ /* 0x000fe20000201400 */
[----:B------:R-:W-:Y:S01]  /*0fd0*/  FFMA.FTZ R9, R16, R9, R16 ;  /* 0x0000000910097223 */ /* 0x000fe20000010010 */
[----:B------:R-:W-:Y:S01]  /*0fe0*/  FFMA.FTZ R16, R24, 0.69314718246459960938, R25 ;  /* 0x3f31721818107823 */ /* 0x000fe20000010019 */
[----:B------:R-:W-:Y:S01]  /*0ff0*/  FFMA.FTZ R23, R8, R23, -0.13229703903198242188 ;  /* 0xbe0778e008177423 */ /* 0x000fe20000010017 */
[----:B------:R-:W-:Y:S01]  /*1000*/  ISETP.GE.U32.AND P1, PT, R17, 0x7f800000, PT ;  /* 0x7f8000001100780c */ /* 0x000fe20003f26070 */
[----:B------:R-:W-:Y:S01]  /*1010*/  FFMA.FTZ R9, R26, 0.69314718246459960938, R9 ;  /* 0x3f3172181a097823 */ /* 0x000fe20000010009 */
[----:B------:R-:W-:Y:S01]  /*1020*/  ISETP.GE.U32.AND P2, PT, R11, 0x7f800000, PT ;  /* 0x7f8000000b00780c */ /* 0x000fe20003f46070 */
[----:B------:R-:W-:Y:S01]  /*1030*/  FFMA.FTZ R23, R8, R23, 0.14491446316242218018 ;  /* 0x3e14647508177423 */ /* 0x000fe20000010017 */
[----:B------:R-:W-:-:S03]  /*1040*/  ISETP.GE.U32.AND P3, PT, R18, 0x7f800000, PT ;  /* 0x7f8000001200780c */ /* 0x000fc60003f66070 */
[----:B------:R-:W-:-:S04]  /*1050*/  FFMA.FTZ R23, R8, R23, -0.16641564667224884033 ;  /* 0xbe2a68dd08177423 */ /* 0x000fc80000010017 */
[----:B------:R-:W-:-:S04]  /*1060*/  FFMA.FTZ R23, R8, R23, 0.19988867640495300293 ;  /* 0x3e4caf9e08177423 */ /* 0x000fc80000010017 */
[----:B------:R-:W-:-:S04]  /*1070*/  FFMA.FTZ R23, R8, R23, -0.25000196695327758789 ;  /* 0xbe80004208177423 */ /* 0x000fc80000010017 */
[C---:B------:R-:W-:Y:S02]  /*1080*/  FFMA.FTZ R29, R8.reuse, R23, 0.33333510160446166992 ;  /* 0x3eaaaae6081d7423 */ /* 0x040fe40000010017 */
[----:B------:R-:W0:Y:S02]  /*1090*/  MUFU.EX2 R23, R28 ;  /* 0x0000001c00177308 */ /* 0x000e240000000800 */
[----:B------:R-:W-:-:S04]  /*10a0*/  FFMA.FTZ R29, R8, R29, -0.5 ;  /* 0xbf000000081d7423 */ /* 0x000fc8000001001d */
[----:B------:R-:W-:-:S04]  /*10b0*/  FMUL R29, R8, R29 ;  /* 0x0000001d081d7220 */ /* 0x000fc80000400000 */
[----:B------:R-:W-:Y:S01]  /*10c0*/  FFMA.FTZ R8, R8, R29, R8 ;  /* 0x0000001d08087223 */ /* 0x000fe20000010008 */
[----:B------:R-:W-:-:S03]  /*10d0*/  FMUL R29, R15, 1.4426950216293334961 ;  /* 0x3fb8aa3b0f1d7820 */ /* 0x000fc60000400000 */
[----:B------:R-:W-:Y:S01]  /*10e0*/  FFMA.FTZ R8, R27, 0.69314718246459960938, R8 ;  /* 0x3f3172181b087823 */ /* 0x000fe20000010008 */
[----:B0-----:R-:W-:Y:S01]  /*10f0*/  @!P0 FMUL R23, R23, R23 ;  /* 0x0000001717178220 */ /* 0x001fe20000400000 */
[----:B------:R-:W-:-:S03]  /*1100*/  FSETP.GEU.AND P0, PT, R29, -126, PT ;  /* 0xc2fc00001d00780b */ /* 0x000fc60003f0e000 */
[C---:B------:R-:W-:Y:S01]  /*1110*/  FADD.FTZ.RZ R24, R23.reuse, 1 ;  /* 0x3f80000017187421 */ /* 0x040fe2000001c000 */
[----:B------:R-:W-:-:S04]  /*1120*/  ISETP.GE.U32.AND P4, PT, R23, 0x7f800000, PT ;  /* 0x7f8000001700780c */ /* 0x000fc80003f86070 */
[----:B------:R-:W-:-:S04]  /*1130*/  IADD3 R24, R24, -0x3f400000, RZ ;  /* 0xc0c0000018187810 */ /* 0x000fc80007ffe0ff */
[----:B------:R-:W-:Y:S01]  /*1140*/  LOP3.LUT R26, R24, 0xff800000, RZ, 0xc0, !PT ;  /* 0xff800000181a7812 */ /* 0x000fe200078ec0ff */
[----:B------:R-:W-:-:S03]  /*1150*/  @!P0 FMUL R29, R29, 0.5 ;  /* 0x3f0000001d1d8820 */ /* 0x000fc60000400000 */
[----:B------:R-:W-:Y:S01]  /*1160*/  IADD3 R25, -R26, 0x40800000, RZ ;  /* 0x408000001a197810 */ /* 0x000fe20007ffe1ff */
[----:B------:R-:W0:Y:S01]  /*1170*/  MUFU.EX2 R24, R29 ;  /* 0x0000001d00187308 */ /* 0x000e220000000800 */
[----:B------:R-:W-:Y:S02]  /*1180*/  IADD3 R28, R23, -R26, RZ ;  /* 0x8000001a171c7210 */ /* 0x000fe40007ffe0ff */
[----:B------:R-:W-:Y:S01]  /*1190*/  I2FP.F32.S32 R26, R26 ;  /* 0x0000001a001a7245 */ /* 0x000fe20000201400 */
[----:B------:R-:W-:-:S04]  /*11a0*/  FFMA.FTZ R25, R25, R6, -1 ;  /* 0xbf80000019197423 */ /* 0x000fc80000010006 */
[----:B------:R-:W-:Y:S01]  /*11b0*/  FADD R28, R28, R25 ;  /* 0x000000191c1c7221 */ /* 0x000fe20000000000 */
[----:B------:R-:W-:-:S03]  /*11c0*/  FMUL R26, R26, 1.1920928955078125e-07 ;  /* 0x340000001a1a7820 */ /* 0x000fc60000400000 */
[----:B------:R-:W-:Y:S01]  /*11d0*/  FFMA.FTZ R25, R28, -R21, 0.10546888411045074463 ;  /* 0x3dd800121c197423 */ /* 0x000fe20000010815 */
[----:B0-----:R-:W-:-:S03]  /*11e0*/  @!P0 FMUL R24, R24, R24 ;  /* 0x0000001818188220 */ /* 0x001fc60000400000 */
[----:B------:R-:W-:Y:S01]  /*11f0*/  FFMA.FTZ R25, R28, R25, -0.13229703903198242188 ;  /* 0xbe0778e01c197423 */ /* 0x000fe20000010019 */
[----:B------:R-:W-:-:S03]  /*1200*/  FSETP.GT.AND P0, PT, R3, 20, PT ;  /* 0x41a000000300780b */ /* 0x000fc60003f04000 */
[----:B------:R-:W-:Y:S01]  /*1210*/  FFMA.FTZ R25, R28, R25, 0.14491446316242218018 ;  /* 0x3e1464751c197423 */ /* 0x000fe20000010019 */
[----:B------:R-:W-:-:S03]  /*1220*/  ISETP.GE.U32.AND P5, PT, R24, 0x7f800000, PT ;  /* 0x7f8000001800780c */ /* 0x000fc60003fa6070 */
[----:B------:R-:W-:-:S04]  /*1230*/  FFMA.FTZ R25, R28, R25, -0.16641564667224884033 ;  /* 0xbe2a68dd1c197423 */ /* 0x000fc80000010019 */
[----:B------:R-:W-:-:S04]  /*1240*/  FFMA.FTZ R25, R28, R25, 0.19988867640495300293 ;  /* 0x3e4caf9e1c197423 */ /* 0x000fc80000010019 */
[----:B------:R-:W-:-:S04]  /*1250*/  FFMA.FTZ R25, R28, R25, -0.25000196695327758789 ;  /* 0xbe8000421c197423 */ /* 0x000fc80000010019 */
[----:B------:R-:W-:-:S04]  /*1260*/  FFMA.FTZ R25, R28, R25, 0.33333510160446166992 ;  /* 0x3eaaaae61c197423 */ /* 0x000fc80000010019 */
[----:B------:R-:W-:-:S04]  /*1270*/  FFMA.FTZ R25, R28, R25, -0.5 ;  /* 0xbf0000001c197423 */ /* 0x000fc80000010019 */
[----:B------:R-:W-:-:S04]  /*1280*/  FMUL R25, R28, R25 ;  /* 0x000000191c197220 */ /* 0x000fc80000400000 */
[----:B------:R-:W-:Y:S01]  /*1290*/  FFMA.FTZ R27, R28, R25, R28 ;  /* 0x000000191c1b7223 */ /* 0x000fe2000001001c */
[----:B------:R-:W-:-:S05]  /*12a0*/  FADD.FTZ.RZ R25, R24, 1 ;  /* 0x3f80000018197421 */ /* 0x000fca000001c000 */
[----:B------:R-:W-:-:S04]  /*12b0*/  IADD3 R25, R25, -0x3f400000, RZ ;  /* 0xc0c0000019197810 */ /* 0x000fc80007ffe0ff */
[----:B------:R-:W-:-:S04]  /*12c0*/  LOP3.LUT R25, R25, 0xff800000, RZ, 0xc0, !PT ;  /* 0xff80000019197812 */ /* 0x000fc800078ec0ff */
[----:B------:R-:W-:-:S05]  /*12d0*/  IADD3 R28, -R25, 0x40800000, RZ ;  /* 0x40800000191c7810 */ /* 0x000fca0007ffe1ff */
[----:B------:R-:W-:Y:S01]  /*12e0*/  FFMA.FTZ R29, R28, R6, -1 ;  /* 0xbf8000001c1d7423 */ /* 0x000fe20000010006 */
[----:B------:R-:W-:Y:S02]  /*12f0*/  IADD3 R6, R24, -R25, RZ ;  /* 0x8000001918067210 */ /* 0x000fe40007ffe0ff */
[----:B------:R-:W-:-:S03]  /*1300*/  I2FP.F32.S32 R25, R25 ;  /* 0x0000001900197245 */ /* 0x000fc60000201400 */
[----:B------:R-:W-:-:S04]  /*1310*/  FADD R6, R6, R29 ;  /* 0x0000001d06067221 */ /* 0x000fc80000000000 */
[----:B------:R-:W-:-:S04]  /*1320*/  FFMA.FTZ R21, R6, -R21, 0.10546888411045074463 ;  /* 0x3dd8001206157423 */ /* 0x000fc80000010815 */
[----:B------:R-:W-:-:S04]  /*1330*/  FFMA.FTZ R21, R6, R21, -0.13229703903198242188 ;  /* 0xbe0778e006157423 */ /* 0x000fc80000010015 */
[----:B------:R-:W-:-:S04]  /*1340*/  FFMA.FTZ R21, R6, R21, 0.14491446316242218018 ;  /* 0x3e14647506157423 */ /* 0x000fc80000010015 */
[----:B------:R-:W-:-:S04]  /*1350*/  FFMA.FTZ R21, R6, R21, -0.16641564667224884033 ;  /* 0xbe2a68dd06157423 */ /* 0x000fc80000010015 */
[----:B------:R-:W-:-:S04]  /*1360*/  FFMA.FTZ R21, R6, R21, 0.19988867640495300293 ;  /* 0x3e4caf9e06157423 */ /* 0x000fc80000010015 */
[----:B------:R-:W-:-:S04]  /*1370*/  FFMA.FTZ R21, R6, R21, -0.25000196695327758789 ;  /* 0xbe80004206157423 */ /* 0x000fc80000010015 */
[----:B------:R-:W-:-:S04]  /*1380*/  FFMA.FTZ R21, R6, R21, 0.33333510160446166992 ;  /* 0x3eaaaae606157423 */ /* 0x000fc80000010015 */
[----:B------:R-:W-:-:S04]  /*1390*/  FFMA.FTZ R21, R6, R21, -0.5 ;  /* 0xbf00000006157423 */ /* 0x000fc80000010015 */
[----:B------:R-:W-:-:S04]  /*13a0*/  FMUL R21, R6, R21 ;  /* 0x0000001506157220 */ /* 0x000fc80000400000 */
[----:B------:R-:W-:Y:S01]  /*13b0*/  FFMA.FTZ R6, R6, R21, R6 ;  /* 0x0000001506067223 */ /* 0x000fe20000010006 */
[----:B------:R-:W-:Y:S01]  /*13c0*/  FFMA.FTZ R21, R26, 0.69314718246459960938, R27 ;  /* 0x3f3172181a157823 */ /* 0x000fe2000001001b */
[----:B------:R-:W-:Y:S01]  /*13d0*/  FMUL R27, R25, 1.1920928955078125e-07 ;  /* 0x34000000191b7820 */ /* 0x000fe20000400000 */
[----:B------:R-:W-:-:S03]  /*13e0*/  FMUL R25, R22, 1.1920928955078125e-07 ;  /* 0x3400000016197820 */ /* 0x000fc60000400000 */
[----:B------:R-:W-:Y:S01]  /*13f0*/  FFMA.FTZ R6, R27, 0.69314718246459960938, R6 ;  /* 0x3f3172181b067823 */ /* 0x000fe20000010006 */
[----:B------:R-:W-:Y:S01]  /*1400*/  FFMA.FTZ R25, R25, 0.69314718246459960938, R0 ;  /* 0x3f31721819197823 */ /* 0x000fe20000010000 */
[----:B------:R-:W-:Y:S06]  /*1410*/  @!P6 BRA `(.L_x_5) ;  /* 0x000000000014e947 */ /* 0x000fec0003800000 */
[----:B------:R-:W-:-:S13]  /*1420*/  ISETP.GE.AND P6, PT, R7, -0x407fffff, PT ;  /* 0xbf8000010700780c */ /* 0x000fda0003fc6270 */
[----:B------:R-:W-:-:S05]  /*1430*/  @P6 MOV R0, 0x7f800000 ;  /* 0x7f80000000006802 */ /* 0x000fca0000000f00 */
[C---:B------:R-:W-:Y:S01]  /*1440*/  @P6 FFMA.FTZ R25, R7.reuse, R0, +INF ;  /* 0x7f80000007196423 */ /* 0x040fe20000010000 */
[----:B------:R-:W-:-:S04]  /*1450*/  FSETP.NEU.AND P6, PT, R7, RZ, PT ;  /* 0x000000ff0700720b */ /* 0x000fc80003fcd000 */
[----:B------:R-:W-:-:S09]  /*1460*/  FSEL R25, R25, -RZ, P6 ;  /* 0x800000ff19197208 */ /* 0x000fd20003000000 */
.L_x_5:
[----:B------:R-:W-:Y:S05]  /*1470*/  BSYNC B0 ;  /* 0x0000000000007941 */ /* 0x000fea0003800000 */
.L_x_4:
[----:B------:R-:W-:Y:S04]  /*1480*/  BSSY B0, `(.L_x_6) ;  /* 0x0000007000007945 */ /* 0x000fe80003800000 */
[----:B------:R-:W-:Y:S05]  /*1490*/  @!P1 BRA `(.L_x_7) ;  /* 0x0000000000149947 */ /* 0x000fea0003800000 */
[C---:B------:R-:W-:Y:S02]  /*14a0*/  ISETP.GE.AND P1, PT, R17.reuse, -0x407fffff, PT ;  /* 0xbf8000011100780c */ /* 0x040fe40003f26270 */
[----:B------:R-:W-:-:S11]  /*14b0*/  FSETP.NEU.AND P6, PT, R17, RZ, PT ;  /* 0x000000ff1100720b */ /* 0x000fd60003fcd000 */
[----:B------:R-:W-:-:S05]  /*14c0*/  @P1 MOV R0, 0x7f800000 ;  /* 0x7f80000000001802 */ /* 0x000fca0000000f00 */
[----:B------:R-:W-:-:S05]  /*14d0*/  @P1 FFMA.FTZ R16, R17, R0, +INF ;  /* 0x7f80000011101423 */ /* 0x000fca0000010000 */
[----:B------:R-:W-:-:S07]  /*14e0*/  FSEL R16, R16, -RZ, P6 ;  /* 0x800000ff10107208 */ /* 0x000fce0003000000 */
.L_x_7:
[----:B------:R-:W-:Y:S05]  /*14f0*/  BSYNC B0 ;  /* 0x0000000000007941 */ /* 0x000fea0003800000 */
.L_x_6:
[----:B------:R-:W-:Y:S04]  /*1500*/  BSSY B0, `(.L_x_8) ;  /* 0x0000007000007945 */ /* 0x000fe80003800000 */
[----:B------:R-:W-:Y:S05]  /*1510*/  @!P2 BRA `(.L_x_9) ;  /* 0x000000000014a947 */ /* 0x000fea0003800000 */
[C---:B------:R-:W-:Y:S02]  /*1520*/  ISETP.GE.AND P1, PT, R11.reuse, -0x407fffff, PT ;  /* 0xbf8000010b00780c */ /* 0x040fe40003f26270 */
[----:B------:R-:W-:-:S11]  /*1530*/  FSETP.NEU.AND P2, PT, R11, RZ, PT ;  /* 0x000000ff0b00720b */ /* 0x000fd60003f4d000 */
[----:B------:R-:W-:-:S05]  /*1540*/  @P1 MOV R0, 0x7f800000 ;  /* 0x7f80000000001802 */ /* 0x000fca0000000f00 */
[----:B------:R-:W-:-:S05]  /*1550*/  @P1 FFMA.FTZ R9, R11, R0, +INF ;  /* 0x7f8000000b091423 */ /* 0x000fca0000010000 */
[----:B------:R-:W-:-:S07]  /*1560*/  FSEL R9, R9, -RZ, P2 ;  /* 0x800000ff09097208 */ /* 0x000fce0001000000 */
.L_x_9:
[----:B------:R-:W-:Y:S05]  /*1570*/  BSYNC B0 ;  /* 0x0000000000007941 */ /* 0x000fea0003800000 */
.L_x_8:
[----:B------:R-:W-:Y:S04]  /*1580*/  BSSY B0, `(.L_x_10) ;  /* 0x0000007000007945 */ /* 0x000fe80003800000 */
[----:B------:R-:W-:Y:S05]  /*1590*/  @!P3 BRA `(.L_x_11) ;  /* 0x000000000014b947 */ /* 0x000fea0003800000 */
[C---:B------:R-:W-:Y:S02]  /*15a0*/  ISETP.GE.AND P1, PT, R18.reuse, -0x407fffff, PT ;  /* 0xbf8000011200780c */ /* 0x040fe40003f26270 */
[----:B------:R-:W-:-:S11]  /*15b0*/  FSETP.NEU.AND P2, PT, R18, RZ, PT ;  /* 0x000000ff1200720b */ /* 0x000fd60003f4d000 */
[----:B------:R-:W-:-:S05]  /*15c0*/  @P1 MOV R7, 0x7f800000 ;  /* 0x7f80000000071802 */ /* 0x000fca0000000f00 */
[----:B------:R-:W-:-:S05]  /*15d0*/  @P1 FFMA.FTZ R8, R18, R7, +INF ;  /* 0x7f80000012081423 */ /* 0x000fca0000010007 */
[----:B------:R-:W-:-:S07]  /*15e0*/  FSEL R8, R8, -RZ, P2 ;  /* 0x800000ff08087208 */ /* 0x000fce0001000000 */
.L_x_11:
[----:B------:R-:W-:Y:S05]  /*15f0*/  BSYNC B0 ;  /* 0x0000000000007941 */ /* 0x000fea0003800000 */
.L_x_10:
[----:B------:R-:W-:Y:S04]  /*1600*/  BSSY B0, `(.L_x_12) ;  /* 0x0000007000007945 */ /* 0x000fe80003800000 */
[----:B------:R-:W-:Y:S05]  /*1610*/  @!P4 BRA `(.L_x_13) ;  /* 0x000000000014c947 */ /* 0x000fea0003800000 */
[C---:B------:R-:W-:Y:S02]  /*1620*/  ISETP.GE.AND P1, PT, R23.reuse, -0x407fffff, PT ;  /* 0xbf8000011700780c */ /* 0x040fe40003f26270 */
[----:B------:R-:W-:-:S11]  /*1630*/  FSETP.NEU.AND P2, PT, R23, RZ, PT ;  /* 0x000000ff1700720b */ /* 0x000fd60003f4d000 */
[----:B------:R-:W-:-:S05]  /*1640*/  @P1 MOV R0, 0x7f800000 ;  /* 0x7f80000000001802 */ /* 0x000fca0000000f00 */
[----:B------:R-:W-:-:S05]  /*1650*/  @P1 FFMA.FTZ R21, R23, R0, +INF ;  /* 0x7f80000017151423 */ /* 0x000fca0000010000 */
[----:B------:R-:W-:-:S07]  /*1660*/  FSEL R21, R21, -RZ, P2 ;  /* 0x800000ff15157208 */ /* 0x000fce0001000000 */
.L_x_13:
[----:B------:R-:W-:Y:S05]  /*1670*/  BSYNC B0 ;  /* 0x0000000000007941 */ /* 0x000fea0003800000 */
.L_x_12:
[----:B------:R-:W-:Y:S04]  /*1680*/  BSSY B0, `(.L_x_14) ;  /* 0x0000007000007945 */ /* 0x000fe80003800000 */
[----:B------:R-:W-:Y:S05]  /*1690*/  @!P5 BRA `(.L_x_15) ;  /* 0x000000000014d947 */ /* 0x000fea0003800000 */
[C---:B------:R-:W-:Y:S02]  /*16a0*/  ISETP.GE.AND P1, PT, R24.reuse, -0x407fffff, PT ;  /* 0xbf8000011800780c */ /* 0x040fe40003f26270 */
[----:B------:R-:W-:-:S11]  /*16b0*/  FSETP.NEU.AND P2, PT, R24, RZ, PT ;  /* 0x000000ff1800720b */ /* 0x000fd60003f4d000 */
[----:B------:R-:W-:-:S05]  /*16c0*/  @P1 MOV R7, 0x7f800000 ;  /* 0x7f80000000071802 */ /* 0x000fca0000000f00 */
[----:B------:R-:W-:-:S05]  /*16d0*/  @P1 FFMA.FTZ R6, R24, R7, +INF ;  /* 0x7f80000018061423 */ /* 0x000fca0000010007 */
[----:B------:R-:W-:-:S07]  /*16e0*/  FSEL R6, R6, -RZ, P2 ;  /* 0x800000ff06067208 */ /* 0x000fce0001000000 */
.L_x_15:
[----:B------:R-:W-:Y:S05]  /*16f0*/  BSYNC B0 ;  /* 0x0000000000007941 */ /* 0x000fea0003800000 */
.L_x_14:
[----:B------:R-:W-:Y:S01]  /*1700*/  FSEL R18, R3, R20, P0 ;  /* 0x0000001403127208 */ /* 0x000fe20000000000 */
[----:B------:R-:W-:Y:S01]  /*1710*/  BSSY B0, `(.L_x_16) ;  /* 0x0000018000007945 */ /* 0x000fe20003800000 */
[----:B------:R-:W-:Y:S02]  /*1720*/  FSETP.GT.AND P1, PT, R4, 20, PT ;  /* 0x41a000000400780b */ /* 0x000fe40003f24000 */
[----:B------:R-:W-:Y:S01]  /*1730*/  FSETP.GT.AND P0, PT, R10, 20, PT ;  /* 0x41a000000a00780b */ /* 0x000fe20003f04000 */
[----:B------:R-:W-:Y:S01]  /*1740*/  FADD.FTZ R22, |R18|, -RZ ;  /* 0x800000ff12167221 */ /* 0x000fe20000010200 */
[----:B------:R-:W-:-:S04]  /*1750*/  FSEL R7, R4, R19, P1 ;  /* 0x0000001304077208 */ /* 0x000fc80000800000 */
[----:B------:R-:W-:-:S13]  /*1760*/  FSETP.GE.AND P2, PT, R22, 0.60000002384185791016, PT ;  /* 0x3f19999a1600780b */ /* 0x000fda0003f46000 */
[----:B------:R-:W-:Y:S05]  /*1770*/  @!P2 BRA `(.L_x_17) ;  /* 0x000000000028a947 */ /* 0x000fea0003800000 */
[C---:B------:R-:W-:Y:S01]  /*1780*/  FMUL R0, R22.reuse, 2.8853900432586669922 ;  /* 0x4038aa3b16007820 */ /* 0x040fe20000400000 */
[----:B------:R-:W-:Y:S01]  /*1790*/  HFMA2.MMA R20, -RZ, RZ, 1.875, 0 ;  /* 0x3f800000ff147435 */ /* 0x000fe200000001ff */
[----:B------:R-:W-:-:S04]  /*17a0*/  FSETP.GE.AND P1, PT, R22, 9.010913848876953125, PT ;  /* 0x41102cb41600780b */ /* 0x000fc80003f26000 */
[----:B------:R-:W0:Y:S02]  /*17b0*/  MUFU.EX2 R0, R0 ;  /* 0x0000000000007308 */ /* 0x000e240000000800 */
[----:B0-----:R-:W-:-:S06]  /*17c0*/  FADD R11, R0, 1 ;  /* 0x3f800000000b7421 */ /* 0x001fcc0000000000 */
[----:B------:R-:W0:Y:S02]  /*17d0*/  MUFU.RCP R11, R11 ;  /* 0x0000000b000b7308 */ /* 0x000e240000001000 */
[----:B0-----:R-:W-:-:S05]  /*17e0*/  FFMA.FTZ R17, R11, -2, R20 ;  /* 0xc00000000b117823 */ /* 0x001fca0000010014 */
[----:B------:R-:W-:-:S04]  /*17f0*/  FSEL R17, R17, 1, !P1 ;  /* 0x3f80000011117808 */ /* 0x000fc80004800000 */
[----:B------:R-:W-:Y:S01]  /*1800*/  LOP3.LUT R18, R17, 0x80000000, R18, 0xf8, !PT ;  /* 0x8000000011127812 */ /* 0x000fe200078ef812 */
[----:B------:R-:W-:Y:S06]  /*1810*/  BRA `(.L_x_18) ;  /* 0x00000000001c7947 */ /* 0x000fec0003800000 */
.L_x_17:
[----:B------:R-:W-:Y:S01]  /*1820*/  MOV R0, 0x3c80f082 ;  /* 0x3c80f08200007802 */ /* 0x000fe20000000f00 */
[----:B------:R-:W-:-:S04]  /*1830*/  FMUL R11, R18, R18 ;  /* 0x00000012120b7220 */ /* 0x000fc80000400000 */
[----:B------:R-:W-:-:S04]  /*1840*/  FFMA.FTZ R0, R11, R0, -0.052303962409496307373 ;  /* 0xbd563cae0b007423 */ /* 0x000fc80000010000 */
[----:B------:R-:W-:-:S04]  /*1850*/  FFMA.FTZ R0, R11, R0, 0.1331529766321182251 ;  /* 0x3e0859410b007423 */ /* 0x000fc80000010000 */
[----:B------:R-:W-:-:S04]  /*1860*/  FFMA.FTZ R0, R11, R0, -0.33332768082618713379 ;  /* 0xbeaaa9ed0b007423 */ /* 0x000fc80000010000 */
[----:B------:R-:W-:-:S04]  /*1870*/  FFMA.FTZ R11, R11, R0, RZ ;  /* 0x000000000b0b7223 */ /* 0x000fc800000100ff */
[----:B------:R-:W-:-:S07]  /*1880*/  FFMA.FTZ R18, R18, R11, R18 ;  /* 0x0000000b12127223 */ /* 0x000fce0000010012 */
.L_x_18:
[----:B------:R-:W-:Y:S05]  /*1890*/  BSYNC B0 ;  /* 0x0000000000007941 */ /* 0x000fea0003800000 */
.L_x_16:
[----:B------:R-:W-:Y:S01]  /*18a0*/  FADD.FTZ R22, |R7|, -RZ ;  /* 0x800000ff07167221 */ /* 0x000fe20000010200 */
[----:B------:R-:W-:Y:S01]  /*18b0*/  BSSY B0, `(.L_x_19) ;  /* 0x0000016000007945 */ /* 0x000fe20003800000 */
[----:B------:R-:W-:Y:S02]  /*18c0*/  FSETP.GT.AND P1, PT, R5, 20, PT ;  /* 0x41a000000500780b */ /* 0x000fe40003f24000 */
[----:B------:R-:W-:Y:S02]  /*18d0*/  FSEL R11, R10, R25, P0 ;  /* 0x000000190a0b7208 */ /* 0x000fe40000000000 */
        /* <DEDUP_REMOVED lines=12> */
.L_x_20:
[----:B------:R-:W-:Y:S01]  /*19a0*/  MOV R0, 0x3c80f082 ;  /* 0x3c80f08200007802 */ /* 0x000fe20000000f00 */
[----:B------:R-:W-:-:S04]  /*19b0*/  FMUL R17, R7, R7 ;  /* 0x0000000707117220 */ /* 0x000fc80000400000 */
[----:B------:R-:W-:-:S04]  /*19c0*/  FFMA.FTZ R0, R17, R0, -0.052303962409496307373 ;  /* 0xbd563cae11007423 */ /* 0x000fc80000010000 */
[----:B------:R-:W-:-:S04]  /*19d0*/  FFMA.FTZ R0, R17, R0, 0.1331529766321182251 ;  /* 0x3e08594111007423 */ /* 0x000fc80000010000 */
[----:B------:R-:W-:-:S04]  /*19e0*/  FFMA.FTZ R0, R17, R0, -0.33332768082618713379 ;  /* 0xbeaaa9ed11007423 */ /* 0x000fc80000010000 */
[----:B------:R-:W-:-:S04]  /*19f0*/  FFMA.FTZ R0, R17, R0, RZ ;  /* 0x0000000011007223 */ /* 0x000fc800000100ff */
[----:B------:R-:W-:-:S07]  /*1a00*/  FFMA.FTZ R7, R7, R0, R7 ;  /* 0x0000000007077223 */ /* 0x000fce0000010007 */
.L_x_21:
[----:B------:R-:W-:Y:S05]  /*1a10*/  BSYNC B0 ;  /* 0x0000000000007941 */ /* 0x000fea0003800000 */
.L_x_19:
        /* <DEDUP_REMOVED lines=16> */
.L_x_23:
[----:B------:R-:W-:Y:S01]  /*1b20*/  MOV R0, 0x3c80f082 ;  /* 0x3c80f08200007802 */ /* 0x000fe20000000f00 */
[----:B------:R-:W-:-:S04]  /*1b30*/  FMUL R17, R11, R11 ;  /* 0x0000000b0b117220 */ /* 0x000fc80000400000 */
[----:B------:R-:W-:-:S04]  /*1b40*/  FFMA.FTZ R0, R17, R0, -0.052303962409496307373 ;  /* 0xbd563cae11007423 */ /* 0x000fc80000010000 */
[----:B------:R-:W-:-:S04]  /*1b50*/  FFMA.FTZ R0, R17, R0, 0.1331529766321182251 ;  /* 0x3e08594111007423 */ /* 0x000fc80000010000 */
[----:B------:R-:W-:-:S04]  /*1b60*/  FFMA.FTZ R0, R17, R0, -0.33332768082618713379 ;  /* 0xbeaaa9ed11007423 */ /* 0x000fc80000010000 */
[----:B------:R-:W-:-:S04]  /*1b70*/  FFMA.FTZ R0, R17, R0, RZ ;  /* 0x0000000011007223 */ /* 0x000fc800000100ff */
[----:B------:R-:W-:-:S07]  /*1b80*/  FFMA.FTZ R11, R11, R0, R11 ;  /* 0x000000000b0b7223 */ /* 0x000fce000001000b */
.L_x_24:
[----:B------:R-:W-:Y:S05]  /*1b90*/  BSYNC B0 ;  /* 0x0000000000007941 */ /* 0x000fea0003800000 */
.L_x_22:
        /* <DEDUP_REMOVED lines=16> */
.L_x_26:
[----:B------:R-:W-:Y:S01]  /*1ca0*/  MOV R0, 0x3c80f082 ;  /* 0x3c80f08200007802 */ /* 0x000fe20000000f00 */
[----:B------:R-:W-:-:S04]  /*1cb0*/  FMUL R9, R16, R16 ;  /* 0x0000001010097220 */ /* 0x000fc80000400000 */
[----:B------:R-:W-:-:S04]  /*1cc0*/  FFMA.FTZ R0, R9, R0, -0.052303962409496307373 ;  /* 0xbd563cae09007423 */ /* 0x000fc80000010000 */
[----:B------:R-:W-:-:S04]  /*1cd0*/  FFMA.FTZ R0, R9, R0, 0.1331529766321182251 ;  /* 0x3e08594109007423 */ /* 0x000fc80000010000 */
[----:B------:R-:W-:-:S04]  /*1ce0*/  FFMA.FTZ R0, R9, R0, -0.33332768082618713379 ;  /* 0xbeaaa9ed09007423 */ /* 0x000fc80000010000 */
[----:B------:R-:W-:-:S04]  /*1cf0*/  FFMA.FTZ R9, R9, R0, RZ ;  /* 0x0000000009097223 */ /* 0x000fc800000100ff */
[----:B------:R-:W-:-:S07]  /*1d00*/  FFMA.FTZ R16, R16, R9, R16 ;  /* 0x0000000910107223 */ /* 0x000fce0000010010 */
.L_x_27:
[----:B------:R-:W-:Y:S05]  /*1d10*/  BSYNC B0 ;  /* 0x0000000000007941 */ /* 0x000fea0003800000 */
.L_x_25:
        /* <DEDUP_REMOVED lines=16> */
.L_x_29:
[----:B------:R-:W-:Y:S01]  /*1e20*/  MOV R0, 0x3c80f082 ;  /* 0x3c80f08200007802 */ /* 0x000fe20000000f00 */
[----:B------:R-:W-:-:S04]  /*1e30*/  FMUL R9, R17, R17 ;  /* 0x0000001111097220 */ /* 0x000fc80000400000 */
[----:B------:R-:W-:-:S04]  /*1e40*/  FFMA.FTZ R0, R9, R0, -0.052303962409496307373 ;  /* 0xbd563cae09007423 */ /* 0x000fc80000010000 */
[----:B------:R-:W-:-:S04]  /*1e50*/  FFMA.FTZ R0, R9, R0, 0.1331529766321182251 ;  /* 0x3e08594109007423 */ /* 0x000fc80000010000 */
[----:B------:R-:W-:-:S04]  /*1e60*/  FFMA.FTZ R0, R9, R0, -0.33332768082618713379 ;  /* 0xbeaaa9ed09007423 */ /* 0x000fc80000010000 */
[----:B------:R-:W-:-:S04]  /*1e70*/  FFMA.FTZ R0, R9, R0, RZ ;  /* 0x0000000009007223 */ /* 0x000fc800000100ff */
[----:B------:R-:W-:-:S07]  /*1e80*/  FFMA.FTZ R17, R17, R0, R17 ;  /* 0x0000000011117223 */ /* 0x000fce0000010011 */
.L_x_30:
[----:B------:R-:W-:Y:S05]  /*1e90*/  BSYNC B0 ;  /* 0x0000000000007941 */ /* 0x000fea0003800000 */
.L_x_28:
        /* <DEDUP_REMOVED lines=16> */
.L_x_32:
[----:B------:R-:W-:Y:S01]  /*1fa0*/  MOV R0, 0x3c80f082 ;  /* 0x3c80f08200007802 */ /* 0x000fe20000000f00 */
[----:B------:R-:W-:-:S04]  /*1fb0*/  FMUL R9, R8, R8 ;  /* 0x0000000808097220 */ /* 0x000fc80000400000 */
[----:B------:R-:W-:-:S04]  /*1fc0*/  FFMA.FTZ R0, R9, R0, -0.052303962409496307373 ;  /* 0xbd563cae09007423 */ /* 0x000fc80000010000 */
[----:B------:R-:W-:-:S04]  /*1fd0*/  FFMA.FTZ R0, R9, R0, 0.1331529766321182251 ;  /* 0x3e08594109007423 */ /* 0x000fc80000010000 */
[----:B------:R-:W-:-:S04]  /*1fe0*/  FFMA.FTZ R0, R9, R0, -0.33332768082618713379 ;  /* 0xbeaaa9ed09007423 */ /* 0x000fc80000010000 */
[----:B------:R-:W-:-:S04]  /*1ff0*/  FFMA.FTZ R9, R9, R0, RZ ;  /* 0x0000000009097223 */ /* 0x000fc800000100ff */
[----:B------:R-:W-:-:S07]  /*2000*/  FFMA.FTZ R20, R8, R9, R8 ;  /* 0x0000000908147223 */ /* 0x000fce0000010008 */
.L_x_33:
[----:B------:R-:W-:Y:S05]  /*2010*/  BSYNC B0 ;  /* 0x0000000000007941 */ /* 0x000fea0003800000 */
.L_x_31:
[----:B------:R-:W-:Y:S01]  /*2020*/  FADD.FTZ R19, |R21|, -RZ ;  /* 0x800000ff15137221 */ /* 0x000fe20000010200 */
[----:B------:R-:W-:Y:S01]  /*2030*/  BSSY B0, `(.L_x_34) ;  /* 0x0000015000007945 */ /* 0x000fe20003800000 */
[----:B------:R-:W-:-:S03]  /*2040*/  FSEL R6, R15, R6, P1 ;  /* 0x000000060f067208 */ /* 0x000fc60000800000 */
        /* <DEDUP_REMOVED lines=12> */
.L_x_35:
[----:B------:R-:W-:Y:S01]  /*2110*/  MOV R0, 0x3c80f082 ;  /* 0x3c80f08200007802 */ /* 0x000fe20000000f00 */
[----:B------:R-:W-:-:S04]  /*2120*/  FMUL R9, R21, R21 ;  /* 0x0000001515097220 */ /* 0x000fc80000400000 */
[----:B------:R-:W-:-:S04]  /*2130*/  FFMA.FTZ R0, R9, R0, -0.052303962409496307373 ;  /* 0xbd563cae09007423 */ /* 0x000fc80000010000 */
[----:B------:R-:W-:-:S04]  /*2140*/  FFMA.FTZ R0, R9, R0, 0.1331529766321182251 ;  /* 0x3e08594109007423 */ /* 0x000fc80000010000 */
[----:B------:R-:W-:-:S04]  /*2150*/  FFMA.FTZ R0, R9, R0, -0.33332768082618713379 ;  /* 0xbeaaa9ed09007423 */ /* 0x000fc80000010000 */
[----:B------:R-:W-:-:S04]  /*2160*/  FFMA.FTZ R0, R9, R0, RZ ;  /* 0x0000000009007223 */ /* 0x000fc800000100ff */
[----:B------:R-:W-:-:S07]  /*2170*/  FFMA.FTZ R21, R21, R0, R21 ;  /* 0x0000000015157223 */ /* 0x000fce0000010015 */
.L_x_36:
[----:B------:R-:W-:Y:S05]  /*2180*/  BSYNC B0 ;  /* 0x0000000000007941 */ /* 0x000fea0003800000 */
.L_x_34:
[----:B------:R-:W-:Y:S01]  /*2190*/  FADD.FTZ R22, |R6|, -RZ ;  /* 0x800000ff06167221 */ /* 0x000fe20000010200 */
[----:B------:R-:W-:Y:S01]  /*21a0*/  BSSY B0, `(.L_x_37) ;  /* 0x0000015000007945 */ /* 0x000fe20003800000 */
[----:B------:R-:W-:-:S03]  /*21b0*/  SHF.R.S32.HI R19, RZ, 0x1f, R2 ;  /* 0x0000001fff137819 */ /* 0x000fc60000011402 */
        /* <DEDUP_REMOVED lines=12> */
.L_x_38:
[----:B------:R-:W-:Y:S01]  /*2280*/  MOV R0, 0x3c80f082 ;  /* 0x3c80f08200007802 */ /* 0x000fe20000000f00 */
[----:B------:R-:W-:-:S04]  /*2290*/  FMUL R9, R6, R6 ;  /* 0x0000000606097220 */ /* 0x000fc80000400000 */
[----:B------:R-:W-:-:S04]  /*22a0*/  FFMA.FTZ R0, R9, R0, -0.052303962409496307373 ;  /* 0xbd563cae09007423 */ /* 0x000fc80000010000 */
[----:B------:R-:W-:-:S04]  /*22b0*/  FFMA.FTZ R0, R9, R0, 0.1331529766321182251 ;  /* 0x3e08594109007423 */ /* 0x000fc80000010000 */
[----:B------:R-:W-:-:S04]  /*22c0*/  FFMA.FTZ R0, R9, R0, -0.33332768082618713379 ;  /* 0xbeaaa9ed09007423 */ /* 0x000fc80000010000 */
[----:B------:R-:W-:-:S04]  /*22d0*/  FFMA.FTZ R9, R9, R0, RZ ;  /* 0x0000000009097223 */ /* 0x000fc800000100ff */
[----:B------:R-:W-:-:S07]  /*22e0*/  FFMA.FTZ R0, R6, R9, R6 ;  /* 0x0000000906007223 */ /* 0x000fce0000010006 */
.L_x_39:
[----:B------:R-:W-:Y:S05]  /*22f0*/  BSYNC B0 ;  /* 0x0000000000007941 */ /* 0x000fea0003800000 */
.L_x_37:
[----:B------:R-:W-:Y:S01]  /*2300*/  ULDC.64 UR6, c[0x0][0x210] ;  /* 0x0000840000067ab9 */ /* 0x000fe20000000a00 */
[----:B------:R-:W-:Y:S01]  /*2310*/  FMUL R9, R4, R7 ;  /* 0x0000000704097220 */ /* 0x000fe20000400000 */
[----:B------:R-:W-:Y:S01]  /*2320*/  LEA R6, P0, R2, UR6, 0x2 ;  /* 0x0000000602067c11 */ /* 0x000fe2000f8010ff */
[----:B------:R-:W-:Y:S01]  /*2330*/  FMUL R10, R10, R11 ;  /* 0x0000000b0a0a7220 */ /* 0x000fe20000400000 */
[----:B------:R-:W-:Y:S01]  /*2340*/  FMUL R8, R3, R18 ;  /* 0x0000001203087220 */ /* 0x000fe20000400000 */
[----:B------:R-:W-:Y:S01]  /*2350*/  FMUL R11, R5, R16 ;  /* 0x00000010050b7220 */ /* 0x000fe20000400000 */
[----:B------:R-:W-:Y:S01]  /*2360*/  LEA.HI.X R7, R2, UR7, R19, 0x2, P0 ;  /* 0x0000000702077c11 */ /* 0x000fe200080f1413 */
[----:B------:R-:W-:Y:S01]  /*2370*/  FMUL R12, R12, R17 ;  /* 0x000000110c0c7220 */ /* 0x000fe20000400000 */
[----:B------:R-:W-:Y:S01]  /*2380*/  FMUL R13, R13, R20 ;  /* 0x000000140d0d7220 */ /* 0x000fe20000400000 */
[----:B------:R-:W-:Y:S01]  /*2390*/  FMUL R14, R14, R21 ;  /* 0x000000150e0e7220 */ /* 0x000fe20000400000 */
[----:B------:R-:W-:Y:S01]  /*23a0*/  FMUL R15, R15, R0 ;  /* 0x000000000f0f7220 */ /* 0x000fe20000400000 */
[----:B------:R-:W-:Y:S04]  /*23b0*/  STG.E.128 desc[UR4][R6.64], R8 ;  /* 0x0000000806007986 */ /* 0x000fe8000c101d04 */
[----:B------:R-:W-:Y:S01]  /*23c0*/  STG.E.128 desc[UR4][R6.64+0x800], R12 ;  /* 0x0008000c06007986 */ /* 0x000fe2000c101d04 */
[----:B------:R-:W-:Y:S05]  /*23d0*/  EXIT ;  /* 0x000000000000794d */ /* 0x000fea0003800000 */
.L_x_40:
[----:B------:R-:W-:-:S00]  /*23e0*/  BRA `(.L_x_40) ;  /* 0xfffffffc00fc7947 */ /* 0x000fc0000383ffff */
[----:B------:R-:W-:-:S00]  /*23f0*/  NOP ;  /* 0x0000000000007918 */ /* 0x000fc00000000000 */
        /* <DEDUP_REMOVED lines=8> */
.L_x_41:


//--------------------- .nv.global.init           --------------------------
	.section	.nv.global.init,"aw",@progbits
.nv.global.init:
	.type		_$_str,@object
	.size		_$_str,(_$_str_$_2 - _$_str)
_$_str:
        /*0000*/ 	.byte	0x5f, 0x5f, 0x43, 0x55, 0x44, 0x41, 0x5f, 0x46, 0x54, 0x5a, 0x00
	.type		_$_str_$_2,@object
	.size		_$_str_$_2,(.L_1 - _$_str_$_2)
_$_str_$_2:
        /*000b*/ 	.byte	0x5f, 0x5f, 0x43, 0x55, 0x44, 0x41, 0x5f, 0x50, 0x52, 0x45, 0x43, 0x5f, 0x53, 0x51, 0x52, 0x54
        /*001b*/ 	.byte	0x00
.L_1:


//--------------------- .nv.constant0.triton_poi_fused__native_batch_norm_legit_no_training_mul_softplus_tanh_6 --------------------------
	.section	.nv.constant0.triton_poi_fused__native_batch_norm_legit_no_training_mul_softplus_tanh_6,"a",@progbits
	.sectionflags	@""
	.align	4
.nv.constant0.triton_poi_fused__native_batch_norm_legit_no_training_mul_softplus_tanh_6:
	.zero		580
